//
// Generated by NVIDIA NVVM Compiler
//
// Compiler Build ID: CL-36424714
// Cuda compilation tools, release 13.0, V13.0.88
// Based on NVVM 20.0.0
//

.version 9.0
.target sm_100
.address_size 64

	// .globl	_Z10pw_de_tanhPfS_i
.func  (.param .b64 func_retval0) __internal_accurate_pow
(
	.param .b64 __internal_accurate_pow_param_0
)
;

.visible .entry _Z10pw_de_tanhPfS_i(
	.param .u64 .ptr .align 1 _Z10pw_de_tanhPfS_i_param_0,
	.param .u64 .ptr .align 1 _Z10pw_de_tanhPfS_i_param_1,
	.param .u32 _Z10pw_de_tanhPfS_i_param_2
)
{
	.reg .pred 	%p<15>;
	.reg .b32 	%r<24>;
	.reg .b32 	%f<4>;
	.reg .b64 	%rd<9>;
	.reg .b64 	%fd<20>;

	ld.param.u64 	%rd1, [_Z10pw_de_tanhPfS_i_param_0];
	ld.param.u64 	%rd2, [_Z10pw_de_tanhPfS_i_param_1];
	ld.param.u32 	%r5, [_Z10pw_de_tanhPfS_i_param_2];
	mov.u32 	%r6, %ctaid.x;
	mov.u32 	%r7, %ntid.x;
	mov.u32 	%r8, %tid.x;
	mad.lo.s32 	%r1, %r6, %r7, %r8;
	setp.ge.s32 	%p1, %r1, %r5;
	@%p1 bra 	$L__BB0_9;
	cvta.to.global.u64 	%rd3, %rd2;
	mul.wide.s32 	%rd4, %r1, 4;
	add.s64 	%rd5, %rd3, %rd4;
	ld.global.f32 	%f1, [%rd5];
	cvt.f64.f32 	%fd1, %f1;
	{
	.reg .b32 %temp; 
	mov.b64 	{%temp, %r2}, %fd1;
	}
	mov.f64 	%fd9, 0d4000000000000000;
	{
	.reg .b32 %temp; 
	mov.b64 	{%temp, %r9}, %fd9;
	}
	and.b32  	%r4, %r9, 2146435072;
	setp.eq.s32 	%p2, %r4, 1062207488;
	abs.f64 	%fd2, %fd1;
	{ // callseq 0, 0
	.param .b64 param0;
	st.param.f64 	[param0], %fd2;
	.param .b64 retval0;
	call.uni (retval0), 
	__internal_accurate_pow, 
	(
	param0
	);
	ld.param.f64 	%fd10, [retval0];
	} // callseq 0
	setp.lt.s32 	%p3, %r2, 0;
	neg.f64 	%fd12, %fd10;
	selp.f64 	%fd13, %fd12, %fd10, %p2;
	selp.f64 	%fd19, %fd13, %fd10, %p3;
	setp.neu.f32 	%p4, %f1, 0f00000000;
	@%p4 bra 	$L__BB0_3;
	setp.eq.s32 	%p5, %r4, 1062207488;
	selp.b32 	%r10, %r2, 0, %p5;
	setp.lt.s32 	%p6, %r9, 0;
	or.b32  	%r11, %r10, 2146435072;
	selp.b32 	%r12, %r11, %r10, %p6;
	mov.b32 	%r13, 0;
	mov.b64 	%fd19, {%r13, %r12};
$L__BB0_3:
	add.f64 	%fd14, %fd1, 0d4000000000000000;
	{
	.reg .b32 %temp; 
	mov.b64 	{%temp, %r14}, %fd14;
	}
	and.b32  	%r15, %r14, 2146435072;
	setp.ne.s32 	%p7, %r15, 2146435072;
	@%p7 bra 	$L__BB0_8;
	setp.num.f32 	%p8, %f1, %f1;
	@%p8 bra 	$L__BB0_6;
	mov.f64 	%fd15, 0d4000000000000000;
	add.rn.f64 	%fd19, %fd1, %fd15;
	bra.uni 	$L__BB0_8;
$L__BB0_6:
	setp.neu.f64 	%p9, %fd2, 0d7FF0000000000000;
	@%p9 bra 	$L__BB0_8;
	setp.lt.s32 	%p10, %r2, 0;
	setp.eq.s32 	%p11, %r4, 1062207488;
	setp.lt.s32 	%p12, %r9, 0;
	selp.b32 	%r17, 0, 2146435072, %p12;
	and.b32  	%r18, %r9, 2147483647;
	setp.ne.s32 	%p13, %r18, 1071644672;
	or.b32  	%r19, %r17, -2147483648;
	selp.b32 	%r20, %r19, %r17, %p13;
	selp.b32 	%r21, %r20, %r17, %p11;
	selp.b32 	%r22, %r21, %r17, %p10;
	mov.b32 	%r23, 0;
	mov.b64 	%fd19, {%r23, %r22};
$L__BB0_8:
	setp.eq.f32 	%p14, %f1, 0f3F800000;
	mov.f64 	%fd16, 0d3FF0000000000000;
	sub.f64 	%fd17, %fd16, %fd19;
	cvt.rn.f32.f64 	%f2, %fd17;
	selp.f32 	%f3, 0f00000000, %f2, %p14;
	cvta.to.global.u64 	%rd6, %rd1;
	add.s64 	%rd8, %rd6, %rd4;
	st.global.f32 	[%rd8], %f3;
$L__BB0_9:
	ret;

}
	// .globl	_Z13pw_de_sigmoidPfS_i
.visible .entry _Z13pw_de_sigmoidPfS_i(
	.param .u64 .ptr .align 1 _Z13pw_de_sigmoidPfS_i_param_0,
	.param .u64 .ptr .align 1 _Z13pw_de_sigmoidPfS_i_param_1,
	.param .u32 _Z13pw_de_sigmoidPfS_i_param_2
)
{
	.reg .pred 	%p<2>;
	.reg .b32 	%r<6>;
	.reg .b32 	%f<5>;
	.reg .b64 	%rd<8>;

	ld.param.u64 	%rd1, [_Z13pw_de_sigmoidPfS_i_param_0];
	ld.param.u64 	%rd2, [_Z13pw_de_sigmoidPfS_i_param_1];
	ld.param.u32 	%r2, [_Z13pw_de_sigmoidPfS_i_param_2];
	mov.u32 	%r3, %ctaid.x;
	mov.u32 	%r4, %ntid.x;
	mov.u32 	%r5, %tid.x;
	mad.lo.s32 	%r1, %r3, %r4, %r5;
	setp.ge.s32 	%p1, %r1, %r2;
	@%p1 bra 	$L__BB1_2;
	cvta.to.global.u64 	%rd3, %rd2;
	cvta.to.global.u64 	%rd4, %rd1;
	mul.wide.s32 	%rd5, %r1, 4;
	add.s64 	%rd6, %rd3, %rd5;
	ld.global.f32 	%f1, [%rd6];
	mov.f32 	%f2, 0f3F800000;
	sub.f32 	%f3, %f2, %f1;
	mul.f32 	%f4, %f1, %f3;
	add.s64 	%rd7, %rd4, %rd5;
	st.global.f32 	[%rd7], %f4;
$L__BB1_2:
	ret;

}
	// .globl	_Z10pw_biasAddPfS_ii
.visible .entry _Z10pw_biasAddPfS_ii(
	.param .u64 .ptr .align 1 _Z10pw_biasAddPfS_ii_param_0,
	.param .u64 .ptr .align 1 _Z10pw_biasAddPfS_ii_param_1,
	.param .u32 _Z10pw_biasAddPfS_ii_param_2,
	.param .u32 _Z10pw_biasAddPfS_ii_param_3
)
{
	.reg .pred 	%p<2>;
	.reg .b32 	%r<8>;
	.reg .b32 	%f<4>;
	.reg .b64 	%rd<9>;

	ld.param.u64 	%rd1, [_Z10pw_biasAddPfS_ii_param_0];
	ld.param.u64 	%rd2, [_Z10pw_biasAddPfS_ii_param_1];
	ld.param.u32 	%r3, [_Z10pw_biasAddPfS_ii_param_2];
	ld.param.u32 	%r2, [_Z10pw_biasAddPfS_ii_param_3];
	mov.u32 	%r4, %ctaid.x;
	mov.u32 	%r5, %ntid.x;
	mov.u32 	%r6, %tid.x;
	mad.lo.s32 	%r1, %r4, %r5, %r6;
	setp.ge.s32 	%p1, %r1, %r3;
	@%p1 bra 	$L__BB2_2;
	cvta.to.global.u64 	%rd3, %rd2;
	cvta.to.global.u64 	%rd4, %rd1;
	rem.s32 	%r7, %r1, %r2;
	mul.wide.s32 	%rd5, %r7, 4;
	add.s64 	%rd6, %rd3, %rd5;
	ld.global.f32 	%f1, [%rd6];
	mul.wide.s32 	%rd7, %r1, 4;
	add.s64 	%rd8, %rd4, %rd7;
	ld.global.f32 	%f2, [%rd8];
	add.f32 	%f3, %f1, %f2;
	st.global.f32 	[%rd8], %f3;
$L__BB2_2:
	ret;

}
	// .globl	_Z11pw_peepsAddPfS_S_ii
.visible .entry _Z11pw_peepsAddPfS_S_ii(
	.param .u64 .ptr .align 1 _Z11pw_peepsAddPfS_S_ii_param_0,
	.param .u64 .ptr .align 1 _Z11pw_peepsAddPfS_S_ii_param_1,
	.param .u64 .ptr .align 1 _Z11pw_peepsAddPfS_S_ii_param_2,
	.param .u32 _Z11pw_peepsAddPfS_S_ii_param_3,
	.param .u32 _Z11pw_peepsAddPfS_S_ii_param_4
)
{
	.reg .pred 	%p<2>;
	.reg .b32 	%r<8>;
	.reg .b32 	%f<5>;
	.reg .b64 	%rd<12>;

	ld.param.u64 	%rd1, [_Z11pw_peepsAddPfS_S_ii_param_0];
	ld.param.u64 	%rd2, [_Z11pw_peepsAddPfS_S_ii_param_1];
	ld.param.u64 	%rd3, [_Z11pw_peepsAddPfS_S_ii_param_2];
	ld.param.u32 	%r3, [_Z11pw_peepsAddPfS_S_ii_param_3];
	ld.param.u32 	%r2, [_Z11pw_peepsAddPfS_S_ii_param_4];
	mov.u32 	%r4, %ctaid.x;
	mov.u32 	%r5, %ntid.x;
	mov.u32 	%r6, %tid.x;
	mad.lo.s32 	%r1, %r4, %r5, %r6;
	setp.ge.s32 	%p1, %r1, %r3;
	@%p1 bra 	$L__BB3_2;
	cvta.to.global.u64 	%rd4, %rd2;
	cvta.to.global.u64 	%rd5, %rd3;
	cvta.to.global.u64 	%rd6, %rd1;
	rem.s32 	%r7, %r1, %r2;
	mul.wide.s32 	%rd7, %r7, 4;
	add.s64 	%rd8, %rd4, %rd7;
	ld.global.f32 	%f1, [%rd8];
	mul.wide.s32 	%rd9, %r1, 4;
	add.s64 	%rd10, %rd5, %rd9;
	ld.global.f32 	%f2, [%rd10];
	add.s64 	%rd11, %rd6, %rd9;
	ld.global.f32 	%f3, [%rd11];
	fma.rn.f32 	%f4, %f1, %f2, %f3;
	st.global.f32 	[%rd11], %f4;
$L__BB3_2:
	ret;

}
	// .globl	_Z9pw_vecAddPfS_S_i
.visible .entry _Z9pw_vecAddPfS_S_i(
	.param .u64 .ptr .align 1 _Z9pw_vecAddPfS_S_i_param_0,
	.param .u64 .ptr .align 1 _Z9pw_vecAddPfS_S_i_param_1,
	.param .u64 .ptr .align 1 _Z9pw_vecAddPfS_S_i_param_2,
	.param .u32 _Z9pw_vecAddPfS_S_i_param_3
)
{
	.reg .pred 	%p<2>;
	.reg .b32 	%r<6>;
	.reg .b32 	%f<4>;
	.reg .b64 	%rd<11>;

	ld.param.u64 	%rd1, [_Z9pw_vecAddPfS_S_i_param_0];
	ld.param.u64 	%rd2, [_Z9pw_vecAddPfS_S_i_param_1];
	ld.param.u64 	%rd3, [_Z9pw_vecAddPfS_S_i_param_2];
	ld.param.u32 	%r2, [_Z9pw_vecAddPfS_S_i_param_3];
	mov.u32 	%r3, %ctaid.x;
	mov.u32 	%r4, %ntid.x;
	mov.u32 	%r5, %tid.x;
	mad.lo.s32 	%r1, %r3, %r4, %r5;
	setp.ge.s32 	%p1, %r1, %r2;
	@%p1 bra 	$L__BB4_2;
	cvta.to.global.u64 	%rd4, %rd2;
	cvta.to.global.u64 	%rd5, %rd3;
	cvta.to.global.u64 	%rd6, %rd1;
	mul.wide.s32 	%rd7, %r1, 4;
	add.s64 	%rd8, %rd4, %rd7;
	ld.global.f32 	%f1, [%rd8];
	add.s64 	%rd9, %rd5, %rd7;
	ld.global.f32 	%f2, [%rd9];
	add.f32 	%f3, %f1, %f2;
	add.s64 	%rd10, %rd6, %rd7;
	st.global.f32 	[%rd10], %f3;
$L__BB4_2:
	ret;

}
	// .globl	_Z9pw_vecMulPfS_S_i
.visible .entry _Z9pw_vecMulPfS_S_i(
	.param .u64 .ptr .align 1 _Z9pw_vecMulPfS_S_i_param_0,
	.param .u64 .ptr .align 1 _Z9pw_vecMulPfS_S_i_param_1,
	.param .u64 .ptr .align 1 _Z9pw_vecMulPfS_S_i_param_2,
	.param .u32 _Z9pw_vecMulPfS_S_i_param_3
)
{
	.reg .pred 	%p<2>;
	.reg .b32 	%r<6>;
	.reg .b32 	%f<4>;
	.reg .b64 	%rd<11>;

	ld.param.u64 	%rd1, [_Z9pw_vecMulPfS_S_i_param_0];
	ld.param.u64 	%rd2, [_Z9pw_vecMulPfS_S_i_param_1];
	ld.param.u64 	%rd3, [_Z9pw_vecMulPfS_S_i_param_2];
	ld.param.u32 	%r2, [_Z9pw_vecMulPfS_S_i_param_3];
	mov.u32 	%r3, %ctaid.x;
	mov.u32 	%r4, %ntid.x;
	mov.u32 	%r5, %tid.x;
	mad.lo.s32 	%r1, %r3, %r4, %r5;
	setp.ge.s32 	%p1, %r1, %r2;
	@%p1 bra 	$L__BB5_2;
	cvta.to.global.u64 	%rd4, %rd2;
	cvta.to.global.u64 	%rd5, %rd3;
	cvta.to.global.u64 	%rd6, %rd1;
	mul.wide.s32 	%rd7, %r1, 4;
	add.s64 	%rd8, %rd4, %rd7;
	ld.global.f32 	%f1, [%rd8];
	add.s64 	%rd9, %rd5, %rd7;
	ld.global.f32 	%f2, [%rd9];
	mul.f32 	%f3, %f1, %f2;
	add.s64 	%rd10, %rd6, %rd7;
	st.global.f32 	[%rd10], %f3;
$L__BB5_2:
	ret;

}
	// .globl	_Z7pw_tanhPfS_i
.visible .entry _Z7pw_tanhPfS_i(
	.param .u64 .ptr .align 1 _Z7pw_tanhPfS_i_param_0,
	.param .u64 .ptr .align 1 _Z7pw_tanhPfS_i_param_1,
	.param .u32 _Z7pw_tanhPfS_i_param_2
)
{
	.reg .pred 	%p<4>;
	.reg .b32 	%r<6>;
	.reg .b32 	%f<17>;
	.reg .b64 	%rd<8>;

	ld.param.u64 	%rd1, [_Z7pw_tanhPfS_i_param_0];
	ld.param.u64 	%rd2, [_Z7pw_tanhPfS_i_param_1];
	ld.param.u32 	%r2, [_Z7pw_tanhPfS_i_param_2];
	mov.u32 	%r3, %ctaid.x;
	mov.u32 	%r4, %ntid.x;
	mov.u32 	%r5, %tid.x;
	mad.lo.s32 	%r1, %r3, %r4, %r5;
	setp.ge.s32 	%p1, %r1, %r2;
	@%p1 bra 	$L__BB6_2;
	cvta.to.global.u64 	%rd3, %rd2;
	cvta.to.global.u64 	%rd4, %rd1;
	mul.wide.s32 	%rd5, %r1, 4;
	add.s64 	%rd6, %rd3, %rd5;
	ld.global.f32 	%f1, [%rd6];
	abs.f32 	%f2, %f1;
	mul.f32 	%f3, %f2, 0f4038AA3B;
	ex2.approx.ftz.f32 	%f4, %f3;
	add.f32 	%f5, %f4, 0f3F800000;
	rcp.approx.ftz.f32 	%f6, %f5;
	fma.rn.f32 	%f7, %f6, 0fC0000000, 0f3F800000;
	setp.ge.f32 	%p2, %f2, 0f41102CB4;
	selp.f32 	%f8, 0f3F800000, %f7, %p2;
	copysign.f32 	%f9, %f1, %f8;
	mul.f32 	%f10, %f1, %f1;
	fma.rn.f32 	%f11, %f10, 0f3C80F082, 0fBD563CAE;
	fma.rn.f32 	%f12, %f11, %f10, 0f3E085941;
	fma.rn.f32 	%f13, %f12, %f10, 0fBEAAA9ED;
	fma.rn.f32 	%f14, %f13, %f10, 0f00000000;
	fma.rn.f32 	%f15, %f14, %f1, %f1;
	setp.ge.f32 	%p3, %f2, 0f3F19999A;
	selp.f32 	%f16, %f9, %f15, %p3;
	add.s64 	%rd7, %rd4, %rd5;
	st.global.f32 	[%rd7], %f16;
$L__BB6_2:
	ret;

}
	// .globl	_Z10pw_sigmoidPfS_i
.visible .entry _Z10pw_sigmoidPfS_i(
	.param .u64 .ptr .align 1 _Z10pw_sigmoidPfS_i_param_0,
	.param .u64 .ptr .align 1 _Z10pw_sigmoidPfS_i_param_1,
	.param .u32 _Z10pw_sigmoidPfS_i_param_2
)
{
	.reg .pred 	%p<2>;
	.reg .b32 	%r<8>;
	.reg .b32 	%f<15>;
	.reg .b64 	%rd<8>;

	ld.param.u64 	%rd1, [_Z10pw_sigmoidPfS_i_param_0];
	ld.param.u64 	%rd2, [_Z10pw_sigmoidPfS_i_param_1];
	ld.param.u32 	%r2, [_Z10pw_sigmoidPfS_i_param_2];
	mov.u32 	%r3, %ctaid.x;
	mov.u32 	%r4, %ntid.x;
	mov.u32 	%r5, %tid.x;
	mad.lo.s32 	%r1, %r3, %r4, %r5;
	setp.ge.s32 	%p1, %r1, %r2;
	@%p1 bra 	$L__BB7_2;
	cvta.to.global.u64 	%rd3, %rd2;
	cvta.to.global.u64 	%rd4, %rd1;
	mul.wide.s32 	%rd5, %r1, 4;
	add.s64 	%rd6, %rd3, %rd5;
	ld.global.f32 	%f1, [%rd6];
	fma.rn.f32 	%f2, %f1, 0fBBBB989D, 0f3F000000;
	cvt.sat.f32.f32 	%f3, %f2;
	mov.f32 	%f4, 0f4B400001;
	mov.f32 	%f5, 0f437C0000;
	fma.rm.f32 	%f6, %f3, %f5, %f4;
	add.f32 	%f7, %f6, 0fCB40007F;
	neg.f32 	%f8, %f7;
	fma.rn.f32 	%f9, %f1, 0fBFB8AA3B, %f8;
	fma.rn.f32 	%f10, %f1, 0fB2A57060, %f9;
	mov.b32 	%r6, %f6;
	shl.b32 	%r7, %r6, 23;
	mov.b32 	%f11, %r7;
	ex2.approx.ftz.f32 	%f12, %f10;
	fma.rn.f32 	%f13, %f12, %f11, 0f3F800000;
	rcp.rn.f32 	%f14, %f13;
	add.s64 	%rd7, %rd4, %rd5;
	st.global.f32 	[%rd7], %f14;
$L__BB7_2:
	ret;

}
	// .globl	_Z14elementWise_fpiiPfS_S_S_S_S_S_S_S_S_S_S_b
.visible .entry _Z14elementWise_fpiiPfS_S_S_S_S_S_S_S_S_S_S_b(
	.param .u32 _Z14elementWise_fpiiPfS_S_S_S_S_S_S_S_S_S_S_b_param_0,
	.param .u32 _Z14elementWise_fpiiPfS_S_S_S_S_S_S_S_S_S_S_b_param_1,
	.param .u64 .ptr .align 1 _Z14elementWise_fpiiPfS_S_S_S_S_S_S_S_S_S_S_b_param_2,
	.param .u64 .ptr .align 1 _Z14elementWise_fpiiPfS_S_S_S_S_S_S_S_S_S_S_b_param_3,
	.param .u64 .ptr .align 1 _Z14elementWise_fpiiPfS_S_S_S_S_S_S_S_S_S_S_b_param_4,
	.param .u64 .ptr .align 1 _Z14elementWise_fpiiPfS_S_S_S_S_S_S_S_S_S_S_b_param_5,
	.param .u64 .ptr .align 1 _Z14elementWise_fpiiPfS_S_S_S_S_S_S_S_S_S_S_b_param_6,
	.param .u64 .ptr .align 1 _Z14elementWise_fpiiPfS_S_S_S_S_S_S_S_S_S_S_b_param_7,
	.param .u64 .ptr .align 1 _Z14elementWise_fpiiPfS_S_S_S_S_S_S_S_S_S_S_b_param_8,
	.param .u64 .ptr .align 1 _Z14elementWise_fpiiPfS_S_S_S_S_S_S_S_S_S_S_b_param_9,
	.param .u64 .ptr .align 1 _Z14elementWise_fpiiPfS_S_S_S_S_S_S_S_S_S_S_b_param_10,
	.param .u64 .ptr .align 1 _Z14elementWise_fpiiPfS_S_S_S_S_S_S_S_S_S_S_b_param_11,
	.param .u64 .ptr .align 1 _Z14elementWise_fpiiPfS_S_S_S_S_S_S_S_S_S_S_b_param_12,
	.param .u64 .ptr .align 1 _Z14elementWise_fpiiPfS_S_S_S_S_S_S_S_S_S_S_b_param_13,
	.param .u8 _Z14elementWise_fpiiPfS_S_S_S_S_S_S_S_S_S_S_b_param_14
)
{
	.reg .pred 	%p<25>;
	.reg .b16 	%rs<2>;
	.reg .b32 	%r<38>;
	.reg .b32 	%f<122>;
	.reg .b64 	%rd<72>;
	.reg .b64 	%fd<18>;

	ld.param.u32 	%r7, [_Z14elementWise_fpiiPfS_S_S_S_S_S_S_S_S_S_S_b_param_0];
	ld.param.u32 	%r8, [_Z14elementWise_fpiiPfS_S_S_S_S_S_S_S_S_S_S_b_param_1];
	ld.param.u64 	%rd5, [_Z14elementWise_fpiiPfS_S_S_S_S_S_S_S_S_S_S_b_param_2];
	ld.param.u64 	%rd13, [_Z14elementWise_fpiiPfS_S_S_S_S_S_S_S_S_S_S_b_param_3];
	ld.param.u64 	%rd14, [_Z14elementWise_fpiiPfS_S_S_S_S_S_S_S_S_S_S_b_param_4];
	ld.param.u64 	%rd8, [_Z14elementWise_fpiiPfS_S_S_S_S_S_S_S_S_S_S_b_param_8];
	ld.param.u64 	%rd9, [_Z14elementWise_fpiiPfS_S_S_S_S_S_S_S_S_S_S_b_param_9];
	ld.param.u64 	%rd10, [_Z14elementWise_fpiiPfS_S_S_S_S_S_S_S_S_S_S_b_param_10];
	ld.param.u64 	%rd11, [_Z14elementWise_fpiiPfS_S_S_S_S_S_S_S_S_S_S_b_param_11];
	ld.param.u64 	%rd12, [_Z14elementWise_fpiiPfS_S_S_S_S_S_S_S_S_S_S_b_param_12];
	ld.param.u64 	%rd15, [_Z14elementWise_fpiiPfS_S_S_S_S_S_S_S_S_S_S_b_param_13];
	ld.param.s8 	%rs1, [_Z14elementWise_fpiiPfS_S_S_S_S_S_S_S_S_S_S_b_param_14];
	cvta.to.global.u64 	%rd1, %rd14;
	cvta.to.global.u64 	%rd2, %rd13;
	cvta.to.global.u64 	%rd3, %rd15;
	mov.u32 	%r9, %ctaid.x;
	mov.u32 	%r10, %ntid.x;
	mov.u32 	%r11, %tid.x;
	mad.lo.s32 	%r1, %r9, %r10, %r11;
	mul.lo.s32 	%r12, %r8, %r7;
	setp.ge.s32 	%p1, %r1, %r12;
	@%p1 bra 	$L__BB8_19;
	div.s32 	%r13, %r1, %r7;
	mul.lo.s32 	%r14, %r7, %r13;
	sub.s32 	%r2, %r1, %r14;
	shl.b32 	%r15, %r14, 2;
	add.s32 	%r3, %r15, %r2;
	setp.ne.s64 	%p2, %rd5, 0;
	@%p2 bra 	$L__BB8_3;
	mul.wide.s32 	%rd32, %r3, 4;
	add.s64 	%rd33, %rd2, %rd32;
	ld.global.f32 	%f36, [%rd33];
	add.f32 	%f37, %f36, 0f00000000;
	mul.wide.s32 	%rd34, %r2, 4;
	add.s64 	%rd35, %rd1, %rd34;
	ld.global.f32 	%f38, [%rd35];
	add.f32 	%f121, %f37, %f38;
	mul.wide.s32 	%rd36, %r7, 4;
	add.s64 	%rd37, %rd33, %rd36;
	ld.global.f32 	%f39, [%rd37];
	add.f32 	%f40, %f39, 0f00000000;
	add.s64 	%rd38, %rd35, %rd36;
	ld.global.f32 	%f41, [%rd38];
	add.f32 	%f120, %f40, %f41;
	add.s64 	%rd39, %rd37, %rd36;
	ld.global.f32 	%f42, [%rd39];
	add.f32 	%f43, %f42, 0f00000000;
	add.s64 	%rd40, %rd38, %rd36;
	ld.global.f32 	%f44, [%rd40];
	add.f32 	%f119, %f43, %f44;
	add.s64 	%rd41, %rd39, %rd36;
	ld.global.f32 	%f45, [%rd41];
	add.f32 	%f46, %f45, 0f00000000;
	add.s64 	%rd42, %rd40, %rd36;
	ld.global.f32 	%f47, [%rd42];
	add.f32 	%f118, %f46, %f47;
	bra.uni 	$L__BB8_4;
$L__BB8_3:
	mul.wide.s32 	%rd16, %r3, 4;
	add.s64 	%rd17, %rd2, %rd16;
	ld.global.f32 	%f20, [%rd17];
	cvta.to.global.u64 	%rd18, %rd5;
	add.s64 	%rd19, %rd18, %rd16;
	ld.global.f32 	%f21, [%rd19];
	add.f32 	%f22, %f20, %f21;
	mul.wide.s32 	%rd20, %r2, 4;
	add.s64 	%rd21, %rd1, %rd20;
	ld.global.f32 	%f23, [%rd21];
	add.f32 	%f121, %f22, %f23;
	mul.wide.s32 	%rd22, %r7, 4;
	add.s64 	%rd23, %rd17, %rd22;
	ld.global.f32 	%f24, [%rd23];
	add.s64 	%rd24, %rd19, %rd22;
	ld.global.f32 	%f25, [%rd24];
	add.f32 	%f26, %f24, %f25;
	add.s64 	%rd25, %rd21, %rd22;
	ld.global.f32 	%f27, [%rd25];
	add.f32 	%f120, %f26, %f27;
	add.s64 	%rd26, %rd23, %rd22;
	ld.global.f32 	%f28, [%rd26];
	add.s64 	%rd27, %rd24, %rd22;
	ld.global.f32 	%f29, [%rd27];
	add.f32 	%f30, %f28, %f29;
	add.s64 	%rd28, %rd25, %rd22;
	ld.global.f32 	%f31, [%rd28];
	add.f32 	%f119, %f30, %f31;
	add.s64 	%rd29, %rd26, %rd22;
	ld.global.f32 	%f32, [%rd29];
	add.s64 	%rd30, %rd27, %rd22;
	ld.global.f32 	%f33, [%rd30];
	add.f32 	%f34, %f32, %f33;
	add.s64 	%rd31, %rd28, %rd22;
	ld.global.f32 	%f35, [%rd31];
	add.f32 	%f118, %f34, %f35;
$L__BB8_4:
	fma.rn.f32 	%f48, %f121, 0fBBBB989D, 0f3F000000;
	cvt.sat.f32.f32 	%f49, %f48;
	mov.f32 	%f50, 0f4B400001;
	mov.f32 	%f51, 0f437C0000;
	fma.rm.f32 	%f52, %f49, %f51, %f50;
	add.f32 	%f53, %f52, 0fCB40007F;
	neg.f32 	%f54, %f53;
	fma.rn.f32 	%f55, %f121, 0fBFB8AA3B, %f54;
	fma.rn.f32 	%f56, %f121, 0fB2A57060, %f55;
	mov.b32 	%r16, %f52;
	shl.b32 	%r17, %r16, 23;
	mov.b32 	%f57, %r17;
	ex2.approx.ftz.f32 	%f58, %f56;
	fma.rn.f32 	%f59, %f58, %f57, 0f3F800000;
	rcp.rn.f32 	%f13, %f59;
	fma.rn.f32 	%f60, %f120, 0fBBBB989D, 0f3F000000;
	cvt.sat.f32.f32 	%f61, %f60;
	fma.rm.f32 	%f62, %f61, %f51, %f50;
	add.f32 	%f63, %f62, 0fCB40007F;
	neg.f32 	%f64, %f63;
	fma.rn.f32 	%f65, %f120, 0fBFB8AA3B, %f64;
	fma.rn.f32 	%f66, %f120, 0fB2A57060, %f65;
	mov.b32 	%r18, %f62;
	shl.b32 	%r19, %r18, 23;
	mov.b32 	%f67, %r19;
	ex2.approx.ftz.f32 	%f68, %f66;
	fma.rn.f32 	%f69, %f68, %f67, 0f3F800000;
	rcp.rn.f32 	%f14, %f69;
	abs.f32 	%f70, %f119;
	mul.f32 	%f71, %f70, 0f4038AA3B;
	ex2.approx.ftz.f32 	%f72, %f71;
	add.f32 	%f73, %f72, 0f3F800000;
	rcp.approx.ftz.f32 	%f74, %f73;
	fma.rn.f32 	%f75, %f74, 0fC0000000, 0f3F800000;
	setp.ge.f32 	%p3, %f70, 0f41102CB4;
	selp.f32 	%f76, 0f3F800000, %f75, %p3;
	copysign.f32 	%f77, %f119, %f76;
	mul.f32 	%f78, %f119, %f119;
	fma.rn.f32 	%f79, %f78, 0f3C80F082, 0fBD563CAE;
	fma.rn.f32 	%f80, %f79, %f78, 0f3E085941;
	fma.rn.f32 	%f81, %f80, %f78, 0fBEAAA9ED;
	fma.rn.f32 	%f82, %f81, %f78, 0f00000000;
	fma.rn.f32 	%f83, %f82, %f119, %f119;
	setp.ge.f32 	%p4, %f70, 0f3F19999A;
	selp.f32 	%f15, %f77, %f83, %p4;
	cvta.to.global.u64 	%rd43, %rd8;
	mul.wide.s32 	%rd44, %r1, 4;
	add.s64 	%rd45, %rd43, %rd44;
	ld.global.f32 	%f84, [%rd45];
	mul.f32 	%f85, %f13, %f15;
	fma.rn.f32 	%f16, %f84, %f14, %f85;
	cvta.to.global.u64 	%rd46, %rd9;
	add.s64 	%rd47, %rd46, %rd44;
	st.global.f32 	[%rd47], %f16;
	fma.rn.f32 	%f86, %f118, 0fBBBB989D, 0f3F000000;
	cvt.sat.f32.f32 	%f87, %f86;
	fma.rm.f32 	%f88, %f87, %f51, %f50;
	add.f32 	%f89, %f88, 0fCB40007F;
	neg.f32 	%f90, %f89;
	fma.rn.f32 	%f91, %f118, 0fBFB8AA3B, %f90;
	fma.rn.f32 	%f92, %f118, 0fB2A57060, %f91;
	mov.b32 	%r20, %f88;
	shl.b32 	%r21, %r20, 23;
	mov.b32 	%f93, %r21;
	ex2.approx.ftz.f32 	%f94, %f92;
	fma.rn.f32 	%f95, %f94, %f93, 0f3F800000;
	rcp.rn.f32 	%f17, %f95;
	setp.eq.s16 	%p5, %rs1, 0;
	@%p5 bra 	$L__BB8_6;
	ld.param.u64 	%rd70, [_Z14elementWise_fpiiPfS_S_S_S_S_S_S_S_S_S_S_b_param_6];
	cvta.to.global.u64 	%rd48, %rd70;
	mul.wide.s32 	%rd49, %r3, 4;
	add.s64 	%rd50, %rd48, %rd49;
	st.global.f32 	[%rd50], %f13;
	mul.wide.s32 	%rd51, %r7, 4;
	add.s64 	%rd52, %rd50, %rd51;
	st.global.f32 	[%rd52], %f14;
	add.s64 	%rd53, %rd52, %rd51;
	st.global.f32 	[%rd53], %f15;
	add.s64 	%rd54, %rd53, %rd51;
	st.global.f32 	[%rd54], %f17;
$L__BB8_6:
	ld.param.u64 	%rd71, [_Z14elementWise_fpiiPfS_S_S_S_S_S_S_S_S_S_S_b_param_7];
	abs.f32 	%f96, %f16;
	mul.f32 	%f97, %f96, 0f4038AA3B;
	ex2.approx.ftz.f32 	%f98, %f97;
	add.f32 	%f99, %f98, 0f3F800000;
	rcp.approx.ftz.f32 	%f100, %f99;
	fma.rn.f32 	%f101, %f100, 0fC0000000, 0f3F800000;
	setp.ge.f32 	%p6, %f96, 0f41102CB4;
	selp.f32 	%f102, 0f3F800000, %f101, %p6;
	copysign.f32 	%f103, %f16, %f102;
	mul.f32 	%f104, %f16, %f16;
	fma.rn.f32 	%f105, %f104, 0f3C80F082, 0fBD563CAE;
	fma.rn.f32 	%f106, %f105, %f104, 0f3E085941;
	fma.rn.f32 	%f107, %f106, %f104, 0fBEAAA9ED;
	fma.rn.f32 	%f108, %f107, %f104, 0f00000000;
	fma.rn.f32 	%f109, %f108, %f16, %f16;
	setp.ge.f32 	%p7, %f96, 0f3F19999A;
	selp.f32 	%f110, %f103, %f109, %p7;
	mul.f32 	%f18, %f17, %f110;
	cvta.to.global.u64 	%rd55, %rd71;
	add.s64 	%rd57, %rd55, %rd44;
	st.global.f32 	[%rd57], %f18;
	setp.eq.s64 	%p8, %rd10, 0;
	@%p8 bra 	$L__BB8_19;
	cvta.to.global.u64 	%rd58, %rd12;
	mul.wide.s32 	%rd59, %r2, 4;
	add.s64 	%rd60, %rd58, %rd59;
	ld.global.f32 	%f111, [%rd60];
	setp.neu.f32 	%p9, %f111, 0f3F800000;
	@%p9 bra 	$L__BB8_17;
	cvta.to.global.u64 	%rd63, %rd10;
	add.s64 	%rd4, %rd63, %rd44;
	ld.global.f32 	%f112, [%rd4];
	sub.f32 	%f19, %f18, %f112;
	cvt.f64.f32 	%fd1, %f19;
	{
	.reg .b32 %temp; 
	mov.b64 	{%temp, %r4}, %fd1;
	}
	mov.f64 	%fd9, 0d4000000000000000;
	{
	.reg .b32 %temp; 
	mov.b64 	{%temp, %r23}, %fd9;
	}
	and.b32  	%r6, %r23, 2146435072;
	setp.eq.s32 	%p11, %r6, 1062207488;
	abs.f64 	%fd2, %fd1;
	{ // callseq 1, 0
	.param .b64 param0;
	st.param.f64 	[param0], %fd2;
	.param .b64 retval0;
	call.uni (retval0), 
	__internal_accurate_pow, 
	(
	param0
	);
	ld.param.f64 	%fd10, [retval0];
	} // callseq 1
	setp.lt.s32 	%p12, %r4, 0;
	neg.f64 	%fd12, %fd10;
	selp.f64 	%fd13, %fd12, %fd10, %p11;
	selp.f64 	%fd17, %fd13, %fd10, %p12;
	setp.neu.f32 	%p13, %f19, 0f00000000;
	@%p13 bra 	$L__BB8_10;
	setp.eq.s32 	%p14, %r6, 1062207488;
	selp.b32 	%r24, %r4, 0, %p14;
	setp.lt.s32 	%p15, %r23, 0;
	or.b32  	%r25, %r24, 2146435072;
	selp.b32 	%r26, %r25, %r24, %p15;
	mov.b32 	%r27, 0;
	mov.b64 	%fd17, {%r27, %r26};
$L__BB8_10:
	add.f64 	%fd14, %fd1, 0d4000000000000000;
	{
	.reg .b32 %temp; 
	mov.b64 	{%temp, %r28}, %fd14;
	}
	and.b32  	%r29, %r28, 2146435072;
	setp.ne.s32 	%p16, %r29, 2146435072;
	@%p16 bra 	$L__BB8_15;
	setp.num.f32 	%p17, %f19, %f19;
	@%p17 bra 	$L__BB8_13;
	mov.f64 	%fd15, 0d4000000000000000;
	add.rn.f64 	%fd17, %fd1, %fd15;
	bra.uni 	$L__BB8_15;
$L__BB8_13:
	setp.neu.f64 	%p18, %fd2, 0d7FF0000000000000;
	@%p18 bra 	$L__BB8_15;
	setp.lt.s32 	%p19, %r4, 0;
	setp.eq.s32 	%p20, %r6, 1062207488;
	setp.lt.s32 	%p21, %r23, 0;
	selp.b32 	%r31, 0, 2146435072, %p21;
	and.b32  	%r32, %r23, 2147483647;
	setp.ne.s32 	%p22, %r32, 1071644672;
	or.b32  	%r33, %r31, -2147483648;
	selp.b32 	%r34, %r33, %r31, %p22;
	selp.b32 	%r35, %r34, %r31, %p20;
	selp.b32 	%r36, %r35, %r31, %p19;
	mov.b32 	%r37, 0;
	mov.b64 	%fd17, {%r37, %r36};
$L__BB8_15:
	setp.eq.s16 	%p23, %rs1, 0;
	setp.eq.f32 	%p24, %f19, 0f3F800000;
	cvt.rn.f32.f64 	%f113, %fd17;
	selp.f32 	%f114, 0f3F800000, %f113, %p24;
	cvta.to.global.u64 	%rd65, %rd11;
	add.s64 	%rd67, %rd65, %rd44;
	st.global.f32 	[%rd67], %f114;
	@%p23 bra 	$L__BB8_19;
	ld.global.f32 	%f115, [%rd4];
	sub.f32 	%f116, %f18, %f115;
	add.f32 	%f117, %f116, %f116;
	add.s64 	%rd69, %rd3, %rd44;
	st.global.f32 	[%rd69], %f117;
	bra.uni 	$L__BB8_19;
$L__BB8_17:
	setp.eq.s16 	%p10, %rs1, 0;
	@%p10 bra 	$L__BB8_19;
	add.s64 	%rd62, %rd3, %rd44;
	mov.b32 	%r22, 0;
	st.global.u32 	[%rd62], %r22;
$L__BB8_19:
	ret;

}
	// .globl	_Z14elementWise_bpiiPfS_S_S_S_S_S_S_S_b
.visible .entry _Z14elementWise_bpiiPfS_S_S_S_S_S_S_S_b(
	.param .u32 _Z14elementWise_bpiiPfS_S_S_S_S_S_S_S_b_param_0,
	.param .u32 _Z14elementWise_bpiiPfS_S_S_S_S_S_S_S_b_param_1,
	.param .u64 .ptr .align 1 _Z14elementWise_bpiiPfS_S_S_S_S_S_S_S_b_param_2,
	.param .u64 .ptr .align 1 _Z14elementWise_bpiiPfS_S_S_S_S_S_S_S_b_param_3,
	.param .u64 .ptr .align 1 _Z14elementWise_bpiiPfS_S_S_S_S_S_S_S_b_param_4,
	.param .u64 .ptr .align 1 _Z14elementWise_bpiiPfS_S_S_S_S_S_S_S_b_param_5,
	.param .u64 .ptr .align 1 _Z14elementWise_bpiiPfS_S_S_S_S_S_S_S_b_param_6,
	.param .u64 .ptr .align 1 _Z14elementWise_bpiiPfS_S_S_S_S_S_S_S_b_param_7,
	.param .u64 .ptr .align 1 _Z14elementWise_bpiiPfS_S_S_S_S_S_S_S_b_param_8,
	.param .u64 .ptr .align 1 _Z14elementWise_bpiiPfS_S_S_S_S_S_S_S_b_param_9,
	.param .u64 .ptr .align 1 _Z14elementWise_bpiiPfS_S_S_S_S_S_S_S_b_param_10,
	.param .u8 _Z14elementWise_bpiiPfS_S_S_S_S_S_S_S_b_param_11
)
{
	.reg .pred 	%p<31>;
	.reg .b32 	%r<47>;
	.reg .b32 	%f<50>;
	.reg .b64 	%rd<32>;
	.reg .b64 	%fd<38>;

	ld.param.u32 	%r7, [_Z14elementWise_bpiiPfS_S_S_S_S_S_S_S_b_param_0];
	ld.param.u32 	%r8, [_Z14elementWise_bpiiPfS_S_S_S_S_S_S_S_b_param_1];
	ld.param.u64 	%rd4, [_Z14elementWise_bpiiPfS_S_S_S_S_S_S_S_b_param_3];
	ld.param.u64 	%rd5, [_Z14elementWise_bpiiPfS_S_S_S_S_S_S_S_b_param_4];
	ld.param.u64 	%rd6, [_Z14elementWise_bpiiPfS_S_S_S_S_S_S_S_b_param_5];
	ld.param.u64 	%rd7, [_Z14elementWise_bpiiPfS_S_S_S_S_S_S_S_b_param_8];
	ld.param.u64 	%rd8, [_Z14elementWise_bpiiPfS_S_S_S_S_S_S_S_b_param_9];
	ld.param.u64 	%rd9, [_Z14elementWise_bpiiPfS_S_S_S_S_S_S_S_b_param_10];
	mov.u32 	%r9, %ctaid.x;
	mov.u32 	%r10, %ntid.x;
	mov.u32 	%r11, %tid.x;
	mad.lo.s32 	%r1, %r9, %r10, %r11;
	mul.lo.s32 	%r12, %r8, %r7;
	setp.ge.s32 	%p1, %r1, %r12;
	@%p1 bra 	$L__BB9_18;
	ld.param.u64 	%rd31, [_Z14elementWise_bpiiPfS_S_S_S_S_S_S_S_b_param_2];
	cvta.to.global.u64 	%rd10, %rd9;
	cvta.to.global.u64 	%rd11, %rd31;
	cvta.to.global.u64 	%rd12, %rd8;
	cvta.to.global.u64 	%rd13, %rd6;
	div.s32 	%r13, %r1, %r7;
	mul.lo.s32 	%r14, %r7, %r13;
	sub.s32 	%r15, %r1, %r14;
	shl.b32 	%r16, %r14, 2;
	add.s32 	%r2, %r16, %r15;
	mul.wide.s32 	%rd14, %r2, 4;
	add.s64 	%rd15, %rd13, %rd14;
	ld.global.f32 	%f1, [%rd15];
	mul.wide.s32 	%rd1, %r7, 4;
	add.s64 	%rd16, %rd15, %rd1;
	ld.global.f32 	%f2, [%rd16];
	add.s64 	%rd17, %rd16, %rd1;
	ld.global.f32 	%f3, [%rd17];
	add.s64 	%rd18, %rd17, %rd1;
	ld.global.f32 	%f4, [%rd18];
	mul.wide.s32 	%rd19, %r1, 4;
	add.s64 	%rd20, %rd11, %rd19;
	ld.global.f32 	%f5, [%rd20];
	add.s64 	%rd21, %rd12, %rd19;
	ld.global.f32 	%f13, [%rd21];
	abs.f32 	%f14, %f13;
	mul.f32 	%f15, %f14, 0f4038AA3B;
	ex2.approx.ftz.f32 	%f16, %f15;
	add.f32 	%f17, %f16, 0f3F800000;
	rcp.approx.ftz.f32 	%f18, %f17;
	fma.rn.f32 	%f19, %f18, 0fC0000000, 0f3F800000;
	setp.ge.f32 	%p2, %f14, 0f41102CB4;
	selp.f32 	%f20, 0f3F800000, %f19, %p2;
	copysign.f32 	%f21, %f13, %f20;
	mul.f32 	%f22, %f13, %f13;
	fma.rn.f32 	%f23, %f22, 0f3C80F082, 0fBD563CAE;
	fma.rn.f32 	%f24, %f23, %f22, 0f3E085941;
	fma.rn.f32 	%f25, %f24, %f22, 0fBEAAA9ED;
	fma.rn.f32 	%f26, %f25, %f22, 0f00000000;
	fma.rn.f32 	%f27, %f26, %f13, %f13;
	setp.ge.f32 	%p3, %f14, 0f3F19999A;
	selp.f32 	%f6, %f21, %f27, %p3;
	setp.eq.s64 	%p4, %rd4, 0;
	add.s64 	%rd2, %rd10, %rd19;
	mov.f32 	%f49, 0f00000000;
	@%p4 bra 	$L__BB9_3;
	ld.global.f32 	%f28, [%rd2];
	add.f32 	%f49, %f28, 0f00000000;
$L__BB9_3:
	mul.f32 	%f9, %f4, %f5;
	cvt.f64.f32 	%fd1, %f6;
	{
	.reg .b32 %temp; 
	mov.b64 	{%temp, %r3}, %fd1;
	}
	mov.f64 	%fd17, 0d4000000000000000;
	{
	.reg .b32 %temp; 
	mov.b64 	{%temp, %r17}, %fd17;
	}
	and.b32  	%r5, %r17, 2146435072;
	setp.eq.s32 	%p5, %r5, 1062207488;
	abs.f64 	%fd2, %fd1;
	{ // callseq 2, 0
	.param .b64 param0;
	st.param.f64 	[param0], %fd2;
	.param .b64 retval0;
	call.uni (retval0), 
	__internal_accurate_pow, 
	(
	param0
	);
	ld.param.f64 	%fd18, [retval0];
	} // callseq 2
	setp.lt.s32 	%p6, %r3, 0;
	neg.f64 	%fd20, %fd18;
	selp.f64 	%fd21, %fd20, %fd18, %p5;
	selp.f64 	%fd35, %fd21, %fd18, %p6;
	setp.neu.f32 	%p7, %f6, 0f00000000;
	@%p7 bra 	$L__BB9_5;
	selp.b32 	%r18, %r3, 0, %p5;
	setp.lt.s32 	%p9, %r17, 0;
	or.b32  	%r19, %r18, 2146435072;
	selp.b32 	%r20, %r19, %r18, %p9;
	mov.b32 	%r21, 0;
	mov.b64 	%fd35, {%r21, %r20};
$L__BB9_5:
	add.f64 	%fd22, %fd1, 0d4000000000000000;
	{
	.reg .b32 %temp; 
	mov.b64 	{%temp, %r22}, %fd22;
	}
	and.b32  	%r23, %r22, 2146435072;
	setp.ne.s32 	%p10, %r23, 2146435072;
	@%p10 bra 	$L__BB9_10;
	setp.num.f32 	%p11, %f6, %f6;
	@%p11 bra 	$L__BB9_8;
	mov.f64 	%fd23, 0d4000000000000000;
	add.rn.f64 	%fd35, %fd1, %fd23;
	bra.uni 	$L__BB9_10;
$L__BB9_8:
	setp.neu.f64 	%p12, %fd2, 0d7FF0000000000000;
	@%p12 bra 	$L__BB9_10;
	setp.lt.s32 	%p13, %r3, 0;
	setp.eq.s32 	%p14, %r5, 1062207488;
	setp.lt.s32 	%p15, %r17, 0;
	selp.b32 	%r25, 0, 2146435072, %p15;
	and.b32  	%r26, %r17, 2147483647;
	setp.ne.s32 	%p16, %r26, 1071644672;
	or.b32  	%r27, %r25, -2147483648;
	selp.b32 	%r28, %r27, %r25, %p16;
	selp.b32 	%r29, %r28, %r25, %p14;
	selp.b32 	%r30, %r29, %r25, %p13;
	mov.b32 	%r31, 0;
	mov.b64 	%fd35, {%r31, %r30};
$L__BB9_10:
	setp.eq.s32 	%p17, %r5, 1062207488;
	setp.eq.f32 	%p18, %f6, 0f3F800000;
	mov.f64 	%fd24, 0d3FF0000000000000;
	sub.f64 	%fd25, %fd24, %fd35;
	cvt.rn.f32.f64 	%f29, %fd25;
	selp.f32 	%f30, 0f00000000, %f29, %p18;
	fma.rn.f32 	%f10, %f9, %f30, %f49;
	cvta.to.global.u64 	%rd22, %rd7;
	mul.wide.s32 	%rd23, %r1, 4;
	add.s64 	%rd24, %rd22, %rd23;
	ld.global.f32 	%f31, [%rd24];
	mul.f32 	%f11, %f31, %f10;
	cvt.f64.f32 	%fd9, %f3;
	{
	.reg .b32 %temp; 
	mov.b64 	{%temp, %r6}, %fd9;
	}
	abs.f64 	%fd10, %fd9;
	{ // callseq 3, 0
	.param .b64 param0;
	st.param.f64 	[param0], %fd10;
	.param .b64 retval0;
	call.uni (retval0), 
	__internal_accurate_pow, 
	(
	param0
	);
	ld.param.f64 	%fd26, [retval0];
	} // callseq 3
	setp.lt.s32 	%p19, %r6, 0;
	neg.f64 	%fd28, %fd26;
	selp.f64 	%fd29, %fd28, %fd26, %p17;
	selp.f64 	%fd37, %fd29, %fd26, %p19;
	setp.neu.f32 	%p20, %f3, 0f00000000;
	@%p20 bra 	$L__BB9_12;
	selp.b32 	%r33, %r6, 0, %p17;
	setp.lt.s32 	%p22, %r17, 0;
	or.b32  	%r34, %r33, 2146435072;
	selp.b32 	%r35, %r34, %r33, %p22;
	mov.b32 	%r36, 0;
	mov.b64 	%fd37, {%r36, %r35};
$L__BB9_12:
	add.f64 	%fd30, %fd9, 0d4000000000000000;
	{
	.reg .b32 %temp; 
	mov.b64 	{%temp, %r37}, %fd30;
	}
	and.b32  	%r38, %r37, 2146435072;
	setp.ne.s32 	%p23, %r38, 2146435072;
	@%p23 bra 	$L__BB9_17;
	setp.num.f32 	%p24, %f3, %f3;
	@%p24 bra 	$L__BB9_15;
	mov.f64 	%fd31, 0d4000000000000000;
	add.rn.f64 	%fd37, %fd9, %fd31;
	bra.uni 	$L__BB9_17;
$L__BB9_15:
	setp.neu.f64 	%p25, %fd10, 0d7FF0000000000000;
	@%p25 bra 	$L__BB9_17;
	setp.lt.s32 	%p26, %r6, 0;
	setp.eq.s32 	%p27, %r5, 1062207488;
	setp.lt.s32 	%p28, %r17, 0;
	selp.b32 	%r40, 0, 2146435072, %p28;
	and.b32  	%r41, %r17, 2147483647;
	setp.ne.s32 	%p29, %r41, 1071644672;
	or.b32  	%r42, %r40, -2147483648;
	selp.b32 	%r43, %r42, %r40, %p29;
	selp.b32 	%r44, %r43, %r40, %p27;
	selp.b32 	%r45, %r44, %r40, %p26;
	mov.b32 	%r46, 0;
	mov.b64 	%fd37, {%r46, %r45};
$L__BB9_17:
	setp.eq.f32 	%p30, %f3, 0f3F800000;
	mov.f64 	%fd32, 0d3FF0000000000000;
	sub.f64 	%fd33, %fd32, %fd37;
	cvt.rn.f32.f64 	%f32, %fd33;
	selp.f32 	%f33, 0f00000000, %f32, %p30;
	mul.f32 	%f34, %f1, %f10;
	mul.f32 	%f35, %f34, %f33;
	cvta.to.global.u64 	%rd25, %rd5;
	add.s64 	%rd27, %rd25, %rd14;
	mov.f32 	%f36, 0f3F800000;
	sub.f32 	%f37, %f36, %f1;
	mul.f32 	%f38, %f1, %f37;
	mul.f32 	%f39, %f3, %f10;
	mul.f32 	%f40, %f38, %f39;
	st.global.f32 	[%rd27], %f40;
	add.s64 	%rd28, %rd27, %rd1;
	sub.f32 	%f41, %f36, %f2;
	mul.f32 	%f42, %f2, %f41;
	mul.f32 	%f43, %f42, %f11;
	st.global.f32 	[%rd28], %f43;
	add.s64 	%rd29, %rd28, %rd1;
	st.global.f32 	[%rd29], %f35;
	add.s64 	%rd30, %rd29, %rd1;
	sub.f32 	%f44, %f36, %f4;
	mul.f32 	%f45, %f4, %f44;
	mul.f32 	%f46, %f5, %f6;
	mul.f32 	%f47, %f45, %f46;
	st.global.f32 	[%rd30], %f47;
	mul.f32 	%f48, %f2, %f10;
	st.global.f32 	[%rd2], %f48;
$L__BB9_18:
	ret;

}
.func  (.param .b64 func_retval0) __internal_accurate_pow(
	.param .b64 __internal_accurate_pow_param_0
)
{
	.reg .pred 	%p<8>;
	.reg .b32 	%r<49>;
	.reg .b32 	%f<3>;
	.reg .b64 	%fd<109>;

	ld.param.f64 	%fd10, [__internal_accurate_pow_param_0];
	{
	.reg .b32 %temp; 
	mov.b64 	{%temp, %r46}, %fd10;
	}
	{
	.reg .b32 %temp; 
	mov.b64 	{%r45, %temp}, %fd10;
	}
	shr.u32 	%r47, %r46, 20;
	setp.gt.u32 	%p1, %r46, 1048575;
	@%p1 bra 	$L__BB10_2;
	mul.f64 	%fd11, %fd10, 0d4350000000000000;
	{
	.reg .b32 %temp; 
	mov.b64 	{%temp, %r46}, %fd11;
	}
	{
	.reg .b32 %temp; 
	mov.b64 	{%r45, %temp}, %fd11;
	}
	shr.u32 	%r16, %r46, 20;
	add.s32 	%r47, %r16, -54;
$L__BB10_2:
	add.s32 	%r48, %r47, -1023;
	and.b32  	%r17, %r46, -2146435073;
	or.b32  	%r18, %r17, 1072693248;
	mov.b64 	%fd107, {%r45, %r18};
	setp.lt.u32 	%p2, %r18, 1073127583;
	@%p2 bra 	$L__BB10_4;
	{
	.reg .b32 %temp; 
	mov.b64 	{%r19, %temp}, %fd107;
	}
	{
	.reg .b32 %temp; 
	mov.b64 	{%temp, %r20}, %fd107;
	}
	add.s32 	%r21, %r20, -1048576;
	mov.b64 	%fd107, {%r19, %r21};
	add.s32 	%r48, %r47, -1022;
$L__BB10_4:
	add.f64 	%fd12, %fd107, 0dBFF0000000000000;
	add.f64 	%fd13, %fd107, 0d3FF0000000000000;
	rcp.approx.ftz.f64 	%fd14, %fd13;
	neg.f64 	%fd15, %fd13;
	fma.rn.f64 	%fd16, %fd15, %fd14, 0d3FF0000000000000;
	fma.rn.f64 	%fd17, %fd16, %fd16, %fd16;
	fma.rn.f64 	%fd18, %fd17, %fd14, %fd14;
	mul.f64 	%fd19, %fd12, %fd18;
	fma.rn.f64 	%fd20, %fd12, %fd18, %fd19;
	mul.f64 	%fd21, %fd20, %fd20;
	fma.rn.f64 	%fd22, %fd21, 0d3EB0F5FF7D2CAFE2, 0d3ED0F5D241AD3B5A;
	fma.rn.f64 	%fd23, %fd22, %fd21, 0d3EF3B20A75488A3F;
	fma.rn.f64 	%fd24, %fd23, %fd21, 0d3F1745CDE4FAECD5;
	fma.rn.f64 	%fd25, %fd24, %fd21, 0d3F3C71C7258A578B;
	fma.rn.f64 	%fd26, %fd25, %fd21, 0d3F6249249242B910;
	fma.rn.f64 	%fd27, %fd26, %fd21, 0d3F89999999999DFB;
	sub.f64 	%fd28, %fd12, %fd20;
	add.f64 	%fd29, %fd28, %fd28;
	neg.f64 	%fd30, %fd20;
	fma.rn.f64 	%fd31, %fd30, %fd12, %fd29;
	mul.f64 	%fd32, %fd18, %fd31;
	fma.rn.f64 	%fd33, %fd21, %fd27, 0d3FB5555555555555;
	mov.f64 	%fd34, 0d3FB5555555555555;
	sub.f64 	%fd35, %fd34, %fd33;
	fma.rn.f64 	%fd36, %fd21, %fd27, %fd35;
	add.f64 	%fd37, %fd36, 0dBC46A4CB00B9E7B0;
	add.f64 	%fd38, %fd33, %fd37;
	sub.f64 	%fd39, %fd33, %fd38;
	add.f64 	%fd40, %fd37, %fd39;
	mul.rn.f64 	%fd41, %fd20, %fd20;
	neg.f64 	%fd42, %fd41;
	fma.rn.f64 	%fd43, %fd20, %fd20, %fd42;
	{
	.reg .b32 %temp; 
	mov.b64 	{%r22, %temp}, %fd32;
	}
	{
	.reg .b32 %temp; 
	mov.b64 	{%temp, %r23}, %fd32;
	}
	add.s32 	%r24, %r23, 1048576;
	mov.b64 	%fd44, {%r22, %r24};
	fma.rn.f64 	%fd45, %fd20, %fd44, %fd43;
	mul.rn.f64 	%fd46, %fd41, %fd20;
	neg.f64 	%fd47, %fd46;
	fma.rn.f64 	%fd48, %fd41, %fd20, %fd47;
	fma.rn.f64 	%fd49, %fd41, %fd32, %fd48;
	fma.rn.f64 	%fd50, %fd45, %fd20, %fd49;
	mul.rn.f64 	%fd51, %fd38, %fd46;
	neg.f64 	%fd52, %fd51;
	fma.rn.f64 	%fd53, %fd38, %fd46, %fd52;
	fma.rn.f64 	%fd54, %fd38, %fd50, %fd53;
	fma.rn.f64 	%fd55, %fd40, %fd46, %fd54;
	add.f64 	%fd56, %fd51, %fd55;
	sub.f64 	%fd57, %fd51, %fd56;
	add.f64 	%fd58, %fd55, %fd57;
	add.f64 	%fd59, %fd20, %fd56;
	sub.f64 	%fd60, %fd20, %fd59;
	add.f64 	%fd61, %fd56, %fd60;
	add.f64 	%fd62, %fd58, %fd61;
	add.f64 	%fd63, %fd32, %fd62;
	add.f64 	%fd64, %fd59, %fd63;
	sub.f64 	%fd65, %fd59, %fd64;
	add.f64 	%fd66, %fd63, %fd65;
	xor.b32  	%r25, %r48, -2147483648;
	mov.b32 	%r26, 1127219200;
	mov.b64 	%fd67, {%r25, %r26};
	mov.b32 	%r27, -2147483648;
	mov.b64 	%fd68, {%r27, %r26};
	sub.f64 	%fd69, %fd67, %fd68;
	fma.rn.f64 	%fd70, %fd69, 0d3FE62E42FEFA39EF, %fd64;
	fma.rn.f64 	%fd71, %fd69, 0dBFE62E42FEFA39EF, %fd70;
	sub.f64 	%fd72, %fd71, %fd64;
	sub.f64 	%fd73, %fd66, %fd72;
	fma.rn.f64 	%fd74, %fd69, 0d3C7ABC9E3B39803F, %fd73;
	add.f64 	%fd75, %fd70, %fd74;
	sub.f64 	%fd76, %fd70, %fd75;
	add.f64 	%fd77, %fd74, %fd76;
	mov.f64 	%fd78, 0d4000000000000000;
	{
	.reg .b32 %temp; 
	mov.b64 	{%temp, %r28}, %fd78;
	}
	{
	.reg .b32 %temp; 
	mov.b64 	{%r29, %temp}, %fd78;
	}
	shl.b32 	%r30, %r28, 1;
	setp.gt.u32 	%p3, %r30, -33554433;
	and.b32  	%r31, %r28, -15728641;
	selp.b32 	%r32, %r31, %r28, %p3;
	mov.b64 	%fd79, {%r29, %r32};
	mul.rn.f64 	%fd80, %fd75, %fd79;
	neg.f64 	%fd81, %fd80;
	fma.rn.f64 	%fd82, %fd75, %fd79, %fd81;
	fma.rn.f64 	%fd83, %fd77, %fd79, %fd82;
	add.f64 	%fd4, %fd80, %fd83;
	sub.f64 	%fd84, %fd80, %fd4;
	add.f64 	%fd5, %fd83, %fd84;
	fma.rn.f64 	%fd85, %fd4, 0d3FF71547652B82FE, 0d4338000000000000;
	{
	.reg .b32 %temp; 
	mov.b64 	{%r13, %temp}, %fd85;
	}
	mov.f64 	%fd86, 0dC338000000000000;
	add.rn.f64 	%fd87, %fd85, %fd86;
	fma.rn.f64 	%fd88, %fd87, 0dBFE62E42FEFA39EF, %fd4;
	fma.rn.f64 	%fd89, %fd87, 0dBC7ABC9E3B39803F, %fd88;
	fma.rn.f64 	%fd90, %fd89, 0d3E5ADE1569CE2BDF, 0d3E928AF3FCA213EA;
	fma.rn.f64 	%fd91, %fd90, %fd89, 0d3EC71DEE62401315;
	fma.rn.f64 	%fd92, %fd91, %fd89, 0d3EFA01997C89EB71;
	fma.rn.f64 	%fd93, %fd92, %fd89, 0d3F2A01A014761F65;
	fma.rn.f64 	%fd94, %fd93, %fd89, 0d3F56C16C1852B7AF;
	fma.rn.f64 	%fd95, %fd94, %fd89, 0d3F81111111122322;
	fma.rn.f64 	%fd96, %fd95, %fd89, 0d3FA55555555502A1;
	fma.rn.f64 	%fd97, %fd96, %fd89, 0d3FC5555555555511;
	fma.rn.f64 	%fd98, %fd97, %fd89, 0d3FE000000000000B;
	fma.rn.f64 	%fd99, %fd98, %fd89, 0d3FF0000000000000;
	fma.rn.f64 	%fd100, %fd99, %fd89, 0d3FF0000000000000;
	{
	.reg .b32 %temp; 
	mov.b64 	{%r14, %temp}, %fd100;
	}
	{
	.reg .b32 %temp; 
	mov.b64 	{%temp, %r15}, %fd100;
	}
	shl.b32 	%r33, %r13, 20;
	add.s32 	%r34, %r33, %r15;
	mov.b64 	%fd108, {%r14, %r34};
	{
	.reg .b32 %temp; 
	mov.b64 	{%temp, %r35}, %fd4;
	}
	mov.b32 	%f2, %r35;
	abs.f32 	%f1, %f2;
	setp.lt.f32 	%p4, %f1, 0f4086232B;
	@%p4 bra 	$L__BB10_7;
	setp.lt.f64 	%p5, %fd4, 0d0000000000000000;
	add.f64 	%fd101, %fd4, 0d7FF0000000000000;
	selp.f64 	%fd108, 0d0000000000000000, %fd101, %p5;
	setp.geu.f32 	%p6, %f1, 0f40874800;
	@%p6 bra 	$L__BB10_7;
	shr.u32 	%r36, %r13, 31;
	add.s32 	%r37, %r13, %r36;
	shr.s32 	%r38, %r37, 1;
	shl.b32 	%r39, %r38, 20;
	add.s32 	%r40, %r15, %r39;
	mov.b64 	%fd102, {%r14, %r40};
	sub.s32 	%r41, %r13, %r38;
	shl.b32 	%r42, %r41, 20;
	add.s32 	%r43, %r42, 1072693248;
	mov.b32 	%r44, 0;
	mov.b64 	%fd103, {%r44, %r43};
	mul.f64 	%fd108, %fd103, %fd102;
$L__BB10_7:
	abs.f64 	%fd104, %fd108;
	setp.eq.f64 	%p7, %fd104, 0d7FF0000000000000;
	fma.rn.f64 	%fd105, %fd108, %fd5, %fd108;
	selp.f64 	%fd106, %fd108, %fd105, %p7;
	st.param.f64 	[func_retval0], %fd106;
	ret;

}


// ===== COMPILED SASS (sm_100) =====

	.target	sm_100

	.elftype	@"ET_EXEC"


//--------------------- .note.nv.tkinfo           --------------------------
	.section	.note.nv.tkinfo,"",@"SHT_NOTE"
	.sectionflags	@"SHF_NOTE_NV_TKINFO"
	.tkinfo
        /*0018*/ 	.word	0x00000002
        /*0030*/ 	.string	""
        /*0030*/ 	.string	"ptxas"
        /*0030*/ 	.string	"Cuda compilation tools, release 13.0, V13.0.88"
        /*0030*/ 	.string	"Build cuda_13.0.r13.0/compiler.36424714_0"
        /*0030*/ 	.string	"-arch sm_100 -m 64 "



//--------------------- .note.nv.cuinfo           --------------------------
	.section	.note.nv.cuinfo,"",@"SHT_NOTE"
	.sectionflags	@"SHF_NOTE_NV_CUINFO"
        /*0018*/ 	.short	0x0002
        /*001a*/ 	.short	0x0064
        /*001c*/ 	.short	0x0082
	.zero		2


//--------------------- .nv.info                  --------------------------
	.section	.nv.info,"",@"SHT_CUDA_INFO"
	.align	4


	//----- nvinfo : EIATTR_REGCOUNT
	.align		4
        /*0000*/ 	.byte	0x04, 0x2f
        /*0002*/ 	.short	(.L_1 - .L_0)
	.align		4
.L_0:
        /*0004*/ 	.word	index@(_Z10pw_de_tanhPfS_i)
        /*0008*/ 	.word	0x0000001e


	//----- nvinfo : EIATTR_FRAME_SIZE
	.align		4
.L_1:
        /*000c*/ 	.byte	0x04, 0x11
        /*000e*/ 	.short	(.L_3 - .L_2)
	.align		4
.L_2:
        /*0010*/ 	.word	index@($_Z10pw_de_tanhPfS_i$__internal_accurate_pow)
        /*0014*/ 	.word	0x00000000


	//----- nvinfo : EIATTR_FRAME_SIZE
	.align		4
.L_3:
        /*0018*/ 	.byte	0x04, 0x11
        /*001a*/ 	.short	(.L_5 - .L_4)
	.align		4
.L_4:
        /*001c*/ 	.word	index@(_Z10pw_de_tanhPfS_i)
        /*0020*/ 	.word	0x00000000


	//----- nvinfo : EIATTR_REGCOUNT
	.align		4
.L_5:
        /*0024*/ 	.byte	0x04, 0x2f
        /*0026*/ 	.short	(.L_7 - .L_6)
	.align		4
.L_6:
        /*0028*/ 	.word	index@(_Z13pw_de_sigmoidPfS_i)
        /*002c*/ 	.word	0x0000000c


	//----- nvinfo : EIATTR_FRAME_SIZE
	.align		4
.L_7:
        /*0030*/ 	.byte	0x04, 0x11
        /*0032*/ 	.short	(.L_9 - .L_8)
	.align		4
.L_8:
        /*0034*/ 	.word	index@(_Z13pw_de_sigmoidPfS_i)
        /*0038*/ 	.word	0x00000000


	//----- nvinfo : EIATTR_REGCOUNT
	.align		4
.L_9:
        /*003c*/ 	.byte	0x04, 0x2f
        /*003e*/ 	.short	(.L_11 - .L_10)
	.align		4
.L_10:
        /*0040*/ 	.word	index@(_Z10pw_biasAddPfS_ii)
        /*0044*/ 	.word	0x0000000c


	//----- nvinfo : EIATTR_FRAME_SIZE
	.align		4
.L_11:
        /*0048*/ 	.byte	0x04, 0x11
        /*004a*/ 	.short	(.L_13 - .L_12)
	.align		4
.L_12:
        /*004c*/ 	.word	index@(_Z10pw_biasAddPfS_ii)
        /*0050*/ 	.word	0x00000000


	//----- nvinfo : EIATTR_REGCOUNT
	.align		4
.L_13:
        /*0054*/ 	.byte	0x04, 0x2f
        /*0056*/ 	.short	(.L_15 - .L_14)
	.align		4
.L_14:
        /*0058*/ 	.word	index@(_Z11pw_peepsAddPfS_S_ii)
        /*005c*/ 	.word	0x0000000e


	//----- nvinfo : EIATTR_FRAME_SIZE
	.align		4
.L_15:
        /*0060*/ 	.byte	0x04, 0x11
        /*0062*/ 	.short	(.L_17 - .L_16)
	.align		4
.L_16:
        /*0064*/ 	.word	index@(_Z11pw_peepsAddPfS_S_ii)
        /*0068*/ 	.word	0x00000000


	//----- nvinfo : EIATTR_REGCOUNT
	.align		4
.L_17:
        /*006c*/ 	.byte	0x04, 0x2f
        /*006e*/ 	.short	(.L_19 - .L_18)
	.align		4
.L_18:
        /*0070*/ 	.word	index@(_Z9pw_vecAddPfS_S_i)
        /*0074*/ 	.word	0x0000000c


	//----- nvinfo : EIATTR_FRAME_SIZE
	.align		4
.L_19:
        /*0078*/ 	.byte	0x04, 0x11
        /*007a*/ 	.short	(.L_21 - .L_20)
	.align		4
.L_20:
        /*007c*/ 	.word	index@(_Z9pw_vecAddPfS_S_i)
        /*0080*/ 	.word	0x00000000


	//----- nvinfo : EIATTR_REGCOUNT
	.align		4
.L_21:
        /*0084*/ 	.byte	0x04, 0x2f
        /*0086*/ 	.short	(.L_23 - .L_22)
	.align		4
.L_22:
        /*0088*/ 	.word	index@(_Z9pw_vecMulPfS_S_i)
        /*008c*/ 	.word	0x0000000c


	//----- nvinfo : EIATTR_FRAME_SIZE
	.align		4
.L_23:
        /*0090*/ 	.byte	0x04, 0x11
        /*0092*/ 	.short	(.L_25 - .L_24)
	.align		4
.L_24:
        /*0094*/ 	.word	index@(_Z9pw_vecMulPfS_S_i)
        /*0098*/ 	.word	0x00000000


	//----- nvinfo : EIATTR_REGCOUNT
	.align		4
.L_25:
        /*009c*/ 	.byte	0x04, 0x2f
        /*009e*/ 	.short	(.L_27 - .L_26)
	.align		4
.L_26:
        /*00a0*/ 	.word	index@(_Z7pw_tanhPfS_i)
        /*00a4*/ 	.word	0x0000000e


	//----- nvinfo : EIATTR_FRAME_SIZE
	.align		4
.L_27:
        /*00a8*/ 	.byte	0x04, 0x11
        /*00aa*/ 	.short	(.L_29 - .L_28)
	.align		4
.L_28:
        /*00ac*/ 	.word	index@(_Z7pw_tanhPfS_i)
        /*00b0*/ 	.word	0x00000000


	//----- nvinfo : EIATTR_REGCOUNT
	.align		4
.L_29:
        /*00b4*/ 	.byte	0x04, 0x2f
        /*00b6*/ 	.short	(.L_31 - .L_30)
	.align		4
.L_30:
        /*00b8*/ 	.word	index@(_Z10pw_sigmoidPfS_i)
        /*00bc*/ 	.word	0x0000000e


	//----- nvinfo : EIATTR_FRAME_SIZE
	.align		4
.L_31:
        /*00c0*/ 	.byte	0x04, 0x11
        /*00c2*/ 	.short	(.L_33 - .L_32)
	.align		4
.L_32:
        /*00c4*/ 	.word	index@($__internal_1_$__cuda_sm20_rcp_rn_f32_slowpath)
        /*00c8*/ 	.word	0x00000000


	//----- nvinfo : EIATTR_FRAME_SIZE
	.align		4
.L_33:
        /*00cc*/ 	.byte	0x04, 0x11
        /*00ce*/ 	.short	(.L_35 - .L_34)
	.align		4
.L_34:
        /*00d0*/ 	.word	index@(_Z10pw_sigmoidPfS_i)
        /*00d4*/ 	.word	0x00000000


	//----- nvinfo : EIATTR_REGCOUNT
	.align		4
.L_35:
        /*00d8*/ 	.byte	0x04, 0x2f
        /*00da*/ 	.short	(.L_37 - .L_36)
	.align		4
.L_36:
        /*00dc*/ 	.word	index@(_Z14elementWise_fpiiPfS_S_S_S_S_S_S_S_S_S_S_b)
        /*00e0*/ 	.word	0x00000020


	//----- nvinfo : EIATTR_FRAME_SIZE
	.align		4
.L_37:
        /*00e4*/ 	.byte	0x04, 0x11
        /*00e6*/ 	.short	(.L_39 - .L_38)
	.align		4
.L_38:
        /*00e8*/ 	.word	index@($_Z14elementWise_fpiiPfS_S_S_S_S_S_S_S_S_S_S_b$__internal_accurate_pow)
        /*00ec*/ 	.word	0x00000000


	//----- nvinfo : EIATTR_FRAME_SIZE
	.align		4
.L_39:
        /*00f0*/ 	.byte	0x04, 0x11
        /*00f2*/ 	.short	(.L_41 - .L_40)
	.align		4
.L_40:
        /*00f4*/ 	.word	index@($__internal_0_$__cuda_sm20_rcp_rn_f32_slowpath)
        /*00f8*/ 	.word	0x00000000


	//----- nvinfo : EIATTR_FRAME_SIZE
	.align		4
.L_41:
        /*00fc*/ 	.byte	0x04, 0x11
        /*00fe*/ 	.short	(.L_43 - .L_42)
	.align		4
.L_42:
        /*0100*/ 	.word	index@(_Z14elementWise_fpiiPfS_S_S_S_S_S_S_S_S_S_S_b)
        /*0104*/ 	.word	0x00000000


	//----- nvinfo : EIATTR_REGCOUNT
	.align		4
.L_43:
        /*0108*/ 	.byte	0x04, 0x2f
        /*010a*/ 	.short	(.L_45 - .L_44)
	.align		4
.L_44:
        /*010c*/ 	.word	index@(_Z14elementWise_bpiiPfS_S_S_S_S_S_S_S_b)
        /*0110*/ 	.word	0x00000028


	//----- nvinfo : EIATTR_FRAME_SIZE
	.align		4
.L_45:
        /*0114*/ 	.byte	0x04, 0x11
        /*0116*/ 	.short	(.L_47 - .L_46)
	.align		4
.L_46:
        /*0118*/ 	.word	index@($_Z14elementWise_bpiiPfS_S_S_S_S_S_S_S_b$__internal_accurate_pow)
        /*011c*/ 	.word	0x00000000


	//----- nvinfo : EIATTR_FRAME_SIZE
	.align		4
.L_47:
        /*0120*/ 	.byte	0x04, 0x11
        /*0122*/ 	.short	(.L_49 - .L_48)
	.align		4
.L_48:
        /*0124*/ 	.word	index@(_Z14elementWise_bpiiPfS_S_S_S_S_S_S_S_b)
        /*0128*/ 	.word	0x00000000


	//----- nvinfo : EIATTR_MIN_STACK_SIZE
	.align		4
.L_49:
        /*012c*/ 	.byte	0x04, 0x12
        /*012e*/ 	.short	(.L_51 - .L_50)
	.align		4
.L_50:
        /*0130*/ 	.word	index@(_Z14elementWise_bpiiPfS_S_S_S_S_S_S_S_b)
        /*0134*/ 	.word	0x00000000


	//----- nvinfo : EIATTR_MIN_STACK_SIZE
	.align		4
.L_51:
        /*0138*/ 	.byte	0x04, 0x12
        /*013a*/ 	.short	(.L_53 - .L_52)
	.align		4
.L_52:
        /*013c*/ 	.word	index@(_Z14elementWise_fpiiPfS_S_S_S_S_S_S_S_S_S_S_b)
        /*0140*/ 	.word	0x00000000


	//----- nvinfo : EIATTR_MIN_STACK_SIZE
	.align		4
.L_53:
        /*0144*/ 	.byte	0x04, 0x12
        /*0146*/ 	.short	(.L_55 - .L_54)
	.align		4
.L_54:
        /*0148*/ 	.word	index@(_Z10pw_sigmoidPfS_i)
        /*014c*/ 	.word	0x00000000


	//----- nvinfo : EIATTR_MIN_STACK_SIZE
	.align		4
.L_55:
        /*0150*/ 	.byte	0x04, 0x12
        /*0152*/ 	.short	(.L_57 - .L_56)
	.align		4
.L_56:
        /*0154*/ 	.word	index@(_Z7pw_tanhPfS_i)
        /*0158*/ 	.word	0x00000000


	//----- nvinfo : EIATTR_MIN_STACK_SIZE
	.align		4
.L_57:
        /*015c*/ 	.byte	0x04, 0x12
        /*015e*/ 	.short	(.L_59 - .L_58)
	.align		4
.L_58:
        /*0160*/ 	.word	index@(_Z9pw_vecMulPfS_S_i)
        /*0164*/ 	.word	0x00000000


	//----- nvinfo : EIATTR_MIN_STACK_SIZE
	.align		4
.L_59:
        /*0168*/ 	.byte	0x04, 0x12
        /*016a*/ 	.short	(.L_61 - .L_60)
	.align		4
.L_60:
        /*016c*/ 	.word	index@(_Z9pw_vecAddPfS_S_i)
        /*0170*/ 	.word	0x00000000


	//----- nvinfo : EIATTR_MIN_STACK_SIZE
	.align		4
.L_61:
        /*0174*/ 	.byte	0x04, 0x12
        /*0176*/ 	.short	(.L_63 - .L_62)
	.align		4
.L_62:
        /*0178*/ 	.word	index@(_Z11pw_peepsAddPfS_S_ii)
        /*017c*/ 	.word	0x00000000


	//----- nvinfo : EIATTR_MIN_STACK_SIZE
	.align		4
.L_63:
        /*0180*/ 	.byte	0x04, 0x12
        /*0182*/ 	.short	(.L_65 - .L_64)
	.align		4
.L_64:
        /*0184*/ 	.word	index@(_Z10pw_biasAddPfS_ii)
        /*0188*/ 	.word	0x00000000


	//----- nvinfo : EIATTR_MIN_STACK_SIZE
	.align		4
.L_65:
        /*018c*/ 	.byte	0x04, 0x12
        /*018e*/ 	.short	(.L_67 - .L_66)
	.align		4
.L_66:
        /*0190*/ 	.word	index@(_Z13pw_de_sigmoidPfS_i)
        /*0194*/ 	.word	0x00000000


	//----- nvinfo : EIATTR_MIN_STACK_SIZE
	.align		4
.L_67:
        /*0198*/ 	.byte	0x04, 0x12
        /*019a*/ 	.short	(.L_69 - .L_68)
	.align		4
.L_68:
        /*019c*/ 	.word	index@(_Z10pw_de_tanhPfS_i)
        /*01a0*/ 	.word	0x00000000
.L_69:


//--------------------- .nv.compat                --------------------------
	.section	.nv.compat,"",@"SHT_CUDA_COMPAT_INFO"
	.align	4
        /*0000*/ 	.byte	0x02, 0x09, 0x00, 0x00, 0x02, 0x02, 0x01, 0x00, 0x02, 0x05, 0x05, 0x00, 0x03, 0x07, 0x01, 0x01
        /*0010*/ 	.byte	0x02, 0x03, 0x00, 0x00, 0x02, 0x06, 0x01, 0x00, 0x04, 0x0b, 0x08, 0x00, 0x01, 0x00, 0x00, 0x00
        /*0020*/ 	.byte	0x00, 0x00, 0x00, 0x00


//--------------------- .nv.info._Z14elementWise_bpiiPfS_S_S_S_S_S_S_S_b --------------------------
	.section	.nv.info._Z14elementWise_bpiiPfS_S_S_S_S_S_S_S_b,"",@"SHT_CUDA_INFO"
	.sectionflags	@""
	.align	4


	//----- nvinfo : EIATTR_CUDA_API_VERSION
	.align		4
        /*0000*/ 	.byte	0x04, 0x37
        /*0002*/ 	.short	(.L_71 - .L_70)
.L_70:
        /*0004*/ 	.word	0x00000082


	//----- nvinfo : EIATTR_KPARAM_INFO
	.align		4
.L_71:
        /*0008*/ 	.byte	0x04, 0x17
        /*000a*/ 	.short	(.L_73 - .L_72)
.L_72:
        /*000c*/ 	.word	0x00000000
        /*0010*/ 	.short	0x000b
        /*0012*/ 	.short	0x0050
        /*0014*/ 	.byte	0x00, 0xf0, 0x05, 0x00


	//----- nvinfo : EIATTR_KPARAM_INFO
	.align		4
.L_73:
        /*0018*/ 	.byte	0x04, 0x17
        /*001a*/ 	.short	(.L_75 - .L_74)
.L_74:
        /*001c*/ 	.word	0x00000000
        /*0020*/ 	.short	0x000a
        /*0022*/ 	.short	0x0048
        /*0024*/ 	.byte	0x00, 0xf5, 0x21, 0x00


	//----- nvinfo : EIATTR_KPARAM_INFO
	.align		4
.L_75:
        /*0028*/ 	.byte	0x04, 0x17
        /*002a*/ 	.short	(.L_77 - .L_76)
.L_76:
        /*002c*/ 	.word	0x00000000
        /*0030*/ 	.short	0x0009
        /*0032*/ 	.short	0x0040
        /*0034*/ 	.byte	0x00, 0xf5, 0x21, 0x00


	//----- nvinfo : EIATTR_KPARAM_INFO
	.align		4
.L_77:
        /*0038*/ 	.byte	0x04, 0x17
        /*003a*/ 	.short	(.L_79 - .L_78)
.L_78:
        /*003c*/ 	.word	0x00000000
        /*0040*/ 	.short	0x0008
        /*0042*/ 	.short	0x0038
        /*0044*/ 	.byte	0x00, 0xf5, 0x21, 0x00


	//----- nvinfo : EIATTR_KPARAM_INFO
	.align		4
.L_79:
        /*0048*/ 	.byte	0x04, 0x17
        /*004a*/ 	.short	(.L_81 - .L_80)
.L_80:
        /*004c*/ 	.word	0x00000000
        /*0050*/ 	.short	0x0007
        /*0052*/ 	.short	0x0030
        /*0054*/ 	.byte	0x00, 0xf5, 0x21, 0x00


	//----- nvinfo : EIATTR_KPARAM_INFO
	.align		4
.L_81:
        /*0058*/ 	.byte	0x04, 0x17
        /*005a*/ 	.short	(.L_83 - .L_82)
.L_82:
        /*005c*/ 	.word	0x00000000
        /*0060*/ 	.short	0x0006
        /*0062*/ 	.short	0x0028
        /*0064*/ 	.byte	0x00, 0xf5, 0x21, 0x00


	//----- nvinfo : EIATTR_KPARAM_INFO
	.align		4
.L_83:
        /*0068*/ 	.byte	0x04, 0x17
        /*006a*/ 	.short	(.L_85 - .L_84)
.L_84:
        /*006c*/ 	.word	0x00000000
        /*0070*/ 	.short	0x0005
        /*0072*/ 	.short	0x0020
        /*0074*/ 	.byte	0x00, 0xf5, 0x21, 0x00


	//----- nvinfo : EIATTR_KPARAM_INFO
	.align		4
.L_85:
        /*0078*/ 	.byte	0x04, 0x17
        /*007a*/ 	.short	(.L_87 - .L_86)
.L_86:
        /*007c*/ 	.word	0x00000000
        /*0080*/ 	.short	0x0004
        /*0082*/ 	.short	0x0018
        /*0084*/ 	.byte	0x00, 0xf5, 0x21, 0x00


	//----- nvinfo : EIATTR_KPARAM_INFO
	.align		4
.L_87:
        /*0088*/ 	.byte	0x04, 0x17
        /*008a*/ 	.short	(.L_89 - .L_88)
.L_88:
        /*008c*/ 	.word	0x00000000
        /*0090*/ 	.short	0x0003
        /*0092*/ 	.short	0x0010
        /*0094*/ 	.byte	0x00, 0xf5, 0x21, 0x00


	//----- nvinfo : EIATTR_KPARAM_INFO
	.align		4
.L_89:
        /*0098*/ 	.byte	0x04, 0x17
        /*009a*/ 	.short	(.L_91 - .L_90)
.L_90:
        /*009c*/ 	.word	0x00000000
        /*00a0*/ 	.short	0x0002
        /*00a2*/ 	.short	0x0008
        /*00a4*/ 	.byte	0x00, 0xf5, 0x21, 0x00


	//----- nvinfo : EIATTR_KPARAM_INFO
	.align		4
.L_91:
        /*00a8*/ 	.byte	0x04, 0x17
        /*00aa*/ 	.short	(.L_93 - .L_92)
.L_92:
        /*00ac*/ 	.word	0x00000000
        /*00b0*/ 	.short	0x0001
        /*00b2*/ 	.short	0x0004
        /*00b4*/ 	.byte	0x00, 0xf0, 0x11, 0x00


	//----- nvinfo : EIATTR_KPARAM_INFO
	.align		4
.L_93:
        /*00b8*/ 	.byte	0x04, 0x17
        /*00ba*/ 	.short	(.L_95 - .L_94)
.L_94:
        /*00bc*/ 	.word	0x00000000
        /*00c0*/ 	.short	0x0000
        /*00c2*/ 	.short	0x0000
        /*00c4*/ 	.byte	0x00, 0xf0, 0x11, 0x00


	//----- nvinfo : EIATTR_SPARSE_MMA_MASK
	.align		4
.L_95:
        /*00c8*/ 	.byte	0x03, 0x50
        /*00ca*/ 	.short	0x0000


	//----- nvinfo : EIATTR_MAXREG_COUNT
	.align		4
        /*00cc*/ 	.byte	0x03, 0x1b
        /*00ce*/ 	.short	0x00ff


	//----- nvinfo : EIATTR_MERCURY_ISA_VERSION
	.align		4
        /*00d0*/ 	.byte	0x03, 0x5f
        /*00d2*/ 	.short	0x0101


	//----- nvinfo : EIATTR_VRC_CTA_INIT_COUNT
	.align		4
        /*00d4*/ 	.byte	0x02, 0x4a
	.zero		1
	.zero		1


	//----- nvinfo : EIATTR_EXIT_INSTR_OFFSETS
	.align		4
        /*00d8*/ 	.byte	0x04, 0x1c
        /*00da*/ 	.short	(.L_97 - .L_96)


	//   ....[0]....
.L_96:
        /*00dc*/ 	.word	0x00000080


	//   ....[1]....
        /*00e0*/ 	.word	0x000009e0


	//----- nvinfo : EIATTR_CRS_STACK_SIZE
	.align		4
.L_97:
        /*00e4*/ 	.byte	0x04, 0x1e
        /*00e6*/ 	.short	(.L_99 - .L_98)
.L_98:
        /*00e8*/ 	.word	0x00000000


	//----- nvinfo : EIATTR_CBANK_PARAM_SIZE
	.align		4
.L_99:
        /*00ec*/ 	.byte	0x03, 0x19
        /*00ee*/ 	.short	0x0051


	//----- nvinfo : EIATTR_PARAM_CBANK
	.align		4
        /*00f0*/ 	.byte	0x04, 0x0a
        /*00f2*/ 	.short	(.L_101 - .L_100)
	.align		4
.L_100:
        /*00f4*/ 	.word	index@(.nv.constant0._Z14elementWise_bpiiPfS_S_S_S_S_S_S_S_b)
        /*00f8*/ 	.short	0x0380
        /*00fa*/ 	.short	0x0051


	//----- nvinfo : EIATTR_SW_WAR
	.align		4
.L_101:
        /*00fc*/ 	.byte	0x04, 0x36
        /*00fe*/ 	.short	(.L_103 - .L_102)
.L_102:
        /*0100*/ 	.word	0x00000008
.L_103:


//--------------------- .nv.info._Z14elementWise_fpiiPfS_S_S_S_S_S_S_S_S_S_S_b --------------------------
	.section	.nv.info._Z14elementWise_fpiiPfS_S_S_S_S_S_S_S_S_S_S_b,"",@"SHT_CUDA_INFO"
	.sectionflags	@""
	.align	4


	//----- nvinfo : EIATTR_CUDA_API_VERSION
	.align		4
        /*0000*/ 	.byte	0x04, 0x37
        /*0002*/ 	.short	(.L_105 - .L_104)
.L_104:
        /*0004*/ 	.word	0x00000082


	//----- nvinfo : EIATTR_KPARAM_INFO
	.align		4
.L_105:
        /*0008*/ 	.byte	0x04, 0x17
        /*000a*/ 	.short	(.L_107 - .L_106)
.L_106:
        /*000c*/ 	.word	0x00000000
        /*0010*/ 	.short	0x000e
        /*0012*/ 	.short	0x0068
        /*0014*/ 	.byte	0x00, 0xf0, 0x05, 0x00


	//----- nvinfo : EIATTR_KPARAM_INFO
	.align		4
.L_107:
        /*0018*/ 	.byte	0x04, 0x17
        /*001a*/ 	.short	(.L_109 - .L_108)
.L_108:
        /*001c*/ 	.word	0x00000000
        /*0020*/ 	.short	0x000d
        /*0022*/ 	.short	0x0060
        /*0024*/ 	.byte	0x00, 0xf5, 0x21, 0x00


	//----- nvinfo : EIATTR_KPARAM_INFO
	.align		4
.L_109:
        /*0028*/ 	.byte	0x04, 0x17
        /*002a*/ 	.short	(.L_111 - .L_110)
.L_110:
        /*002c*/ 	.word	0x00000000
        /*0030*/ 	.short	0x000c
        /*0032*/ 	.short	0x0058
        /*0034*/ 	.byte	0x00, 0xf5, 0x21, 0x00


	//----- nvinfo : EIATTR_KPARAM_INFO
	.align		4
.L_111:
        /*0038*/ 	.byte	0x04, 0x17
        /*003a*/ 	.short	(.L_113 - .L_112)
.L_112:
        /*003c*/ 	.word	0x00000000
        /*0040*/ 	.short	0x000b
        /*0042*/ 	.short	0x0050
        /*0044*/ 	.byte	0x00, 0xf5, 0x21, 0x00


	//----- nvinfo : EIATTR_KPARAM_INFO
	.align		4
.L_113:
        /*0048*/ 	.byte	0x04, 0x17
        /*004a*/ 	.short	(.L_115 - .L_114)
.L_114:
        /*004c*/ 	.word	0x00000000
        /*0050*/ 	.short	0x000a
        /*0052*/ 	.short	0x0048
        /*0054*/ 	.byte	0x00, 0xf5, 0x21, 0x00


	//----- nvinfo : EIATTR_KPARAM_INFO
	.align		4
.L_115:
        /*0058*/ 	.byte	0x04, 0x17
        /*005a*/ 	.short	(.L_117 - .L_116)
.L_116:
        /*005c*/ 	.word	0x00000000
        /*0060*/ 	.short	0x0009
        /*0062*/ 	.short	0x0040
        /*0064*/ 	.byte	0x00, 0xf5, 0x21, 0x00


	//----- nvinfo : EIATTR_KPARAM_INFO
	.align		4
.L_117:
        /*0068*/ 	.byte	0x04, 0x17
        /*006a*/ 	.short	(.L_119 - .L_118)
.L_118:
        /*006c*/ 	.word	0x00000000
        /*0070*/ 	.short	0x0008
        /*0072*/ 	.short	0x0038
        /*0074*/ 	.byte	0x00, 0xf5, 0x21, 0x00


	//----- nvinfo : EIATTR_KPARAM_INFO
	.align		4
.L_119:
        /*0078*/ 	.byte	0x04, 0x17
        /*007a*/ 	.short	(.L_121 - .L_120)
.L_120:
        /*007c*/ 	.word	0x00000000
        /*0080*/ 	.short	0x0007
        /*0082*/ 	.short	0x0030
        /*0084*/ 	.byte	0x00, 0xf5, 0x21, 0x00


	//----- nvinfo : EIATTR_KPARAM_INFO
	.align		4
.L_121:
        /*0088*/ 	.byte	0x04, 0x17
        /*008a*/ 	.short	(.L_123 - .L_122)
.L_122:
        /*008c*/ 	.word	0x00000000
        /*0090*/ 	.short	0x0006
        /*0092*/ 	.short	0x0028
        /*0094*/ 	.byte	0x00, 0xf5, 0x21, 0x00


	//----- nvinfo : EIATTR_KPARAM_INFO
	.align		4
.L_123:
        /*0098*/ 	.byte	0x04, 0x17
        /*009a*/ 	.short	(.L_125 - .L_124)
.L_124:
        /*009c*/ 	.word	0x00000000
        /*00a0*/ 	.short	0x0005
        /*00a2*/ 	.short	0x0020
        /*00a4*/ 	.byte	0x00, 0xf5, 0x21, 0x00


	//----- nvinfo : EIATTR_KPARAM_INFO
	.align		4
.L_125:
        /*00a8*/ 	.byte	0x04, 0x17
        /*00aa*/ 	.short	(.L_127 - .L_126)
.L_126:
        /*00ac*/ 	.word	0x00000000
        /*00b0*/ 	.short	0x0004
        /*00b2*/ 	.short	0x0018
        /*00b4*/ 	.byte	0x00, 0xf5, 0x21, 0x00


	//----- nvinfo : EIATTR_KPARAM_INFO
	.align		4
.L_127:
        /*00b8*/ 	.byte	0x04, 0x17
        /*00ba*/ 	.short	(.L_129 - .L_128)
.L_128:
        /*00bc*/ 	.word	0x00000000
        /*00c0*/ 	.short	0x0003
        /*00c2*/ 	.short	0x0010
        /*00c4*/ 	.byte	0x00, 0xf5, 0x21, 0x00


	//----- nvinfo : EIATTR_KPARAM_INFO
	.align		4
.L_129:
        /*00c8*/ 	.byte	0x04, 0x17
        /*00ca*/ 	.short	(.L_131 - .L_130)
.L_130:
        /*00cc*/ 	.word	0x00000000
        /*00d0*/ 	.short	0x0002
        /*00d2*/ 	.short	0x0008
        /*00d4*/ 	.byte	0x00, 0xf5, 0x21, 0x00


	//----- nvinfo : EIATTR_KPARAM_INFO
	.align		4
.L_131:
        /*00d8*/ 	.byte	0x04, 0x17
        /*00da*/ 	.short	(.L_133 - .L_132)
.L_132:
        /*00dc*/ 	.word	0x00000000
        /*00e0*/ 	.short	0x0001
        /*00e2*/ 	.short	0x0004
        /*00e4*/ 	.byte	0x00, 0xf0, 0x11, 0x00


	//----- nvinfo : EIATTR_KPARAM_INFO
	.align		4
.L_133:
        /*00e8*/ 	.byte	0x04, 0x17
        /*00ea*/ 	.short	(.L_135 - .L_134)
.L_134:
        /*00ec*/ 	.word	0x00000000
        /*00f0*/ 	.short	0x0000
        /*00f2*/ 	.short	0x0000
        /*00f4*/ 	.byte	0x00, 0xf0, 0x11, 0x00


	//----- nvinfo : EIATTR_SPARSE_MMA_MASK
	.align		4
.L_135:
        /*00f8*/ 	.byte	0x03, 0x50
        /*00fa*/ 	.short	0x0000


	//----- nvinfo : EIATTR_MAXREG_COUNT
	.align		4
        /*00fc*/ 	.byte	0x03, 0x1b
        /*00fe*/ 	.short	0x00ff


	//----- nvinfo : EIATTR_MERCURY_ISA_VERSION
	.align		4
        /*0100*/ 	.byte	0x03, 0x5f
        /*0102*/ 	.short	0x0101


	//----- nvinfo : EIATTR_VRC_CTA_INIT_COUNT
	.align		4
        /*0104*/ 	.byte	0x02, 0x4a
	.zero		1
	.zero		1


	//----- nvinfo : EIATTR_EXIT_INSTR_OFFSETS
	.align		4
        /*0108*/ 	.byte	0x04, 0x1c
        /*010a*/ 	.short	(.L_137 - .L_136)


	//   ....[0]....
.L_136:
        /*010c*/ 	.word	0x00000080


	//   ....[1]....
        /*0110*/ 	.word	0x00000f00


	//   ....[2]....
        /*0114*/ 	.word	0x00001180


	//   ....[3]....
        /*0118*/ 	.word	0x000011f0


	//   ....[4]....
        /*011c*/ 	.word	0x00001200


	//   ....[5]....
        /*0120*/ 	.word	0x00001240


	//----- nvinfo : EIATTR_CRS_STACK_SIZE
	.align		4
.L_137:
        /*0124*/ 	.byte	0x04, 0x1e
        /*0126*/ 	.short	(.L_139 - .L_138)
.L_138:
        /*0128*/ 	.word	0x00000000


	//----- nvinfo : EIATTR_CBANK_PARAM_SIZE
	.align		4
.L_139:
        /*012c*/ 	.byte	0x03, 0x19
        /*012e*/ 	.short	0x0069


	//----- nvinfo : EIATTR_PARAM_CBANK
	.align		4
        /*0130*/ 	.byte	0x04, 0x0a
        /*0132*/ 	.short	(.L_141 - .L_140)
	.align		4
.L_140:
        /*0134*/ 	.word	index@(.nv.constant0._Z14elementWise_fpiiPfS_S_S_S_S_S_S_S_S_S_S_b)
        /*0138*/ 	.short	0x0380
        /*013a*/ 	.short	0x0069


	//----- nvinfo : EIATTR_SW_WAR
	.align		4
.L_141:
        /*013c*/ 	.byte	0x04, 0x36
        /*013e*/ 	.short	(.L_143 - .L_142)
.L_142:
        /*0140*/ 	.word	0x00000008
.L_143:


//--------------------- .nv.info._Z10pw_sigmoidPfS_i --------------------------
	.section	.nv.info._Z10pw_sigmoidPfS_i,"",@"SHT_CUDA_INFO"
	.sectionflags	@""
	.align	4


	//----- nvinfo : EIATTR_CUDA_API_VERSION
	.align		4
        /*0000*/ 	.byte	0x04, 0x37
        /*0002*/ 	.short	(.L_145 - .L_144)
.L_144:
        /*0004*/ 	.word	0x00000082


	//----- nvinfo : EIATTR_KPARAM_INFO
	.align		4
.L_145:
        /*0008*/ 	.byte	0x04, 0x17
        /*000a*/ 	.short	(.L_147 - .L_146)
.L_146:
        /*000c*/ 	.word	0x00000000
        /*0010*/ 	.short	0x0002
        /*0012*/ 	.short	0x0010
        /*0014*/ 	.byte	0x00, 0xf0, 0x11, 0x00


	//----- nvinfo : EIATTR_KPARAM_INFO
	.align		4
.L_147:
        /*0018*/ 	.byte	0x04, 0x17
        /*001a*/ 	.short	(.L_149 - .L_148)
.L_148:
        /*001c*/ 	.word	0x00000000
        /*0020*/ 	.short	0x0001
        /*0022*/ 	.short	0x0008
        /*0024*/ 	.byte	0x00, 0xf5, 0x21, 0x00


	//----- nvinfo : EIATTR_KPARAM_INFO
	.align		4
.L_149:
        /*0028*/ 	.byte	0x04, 0x17
        /*002a*/ 	.short	(.L_151 - .L_150)
.L_150:
        /*002c*/ 	.word	0x00000000
        /*0030*/ 	.short	0x0000
        /*0032*/ 	.short	0x0000
        /*0034*/ 	.byte	0x00, 0xf5, 0x21, 0x00


	//----- nvinfo : EIATTR_SPARSE_MMA_MASK
	.align		4
.L_151:
        /*0038*/ 	.byte	0x03, 0x50
        /*003a*/ 	.short	0x0000


	//----- nvinfo : EIATTR_MAXREG_COUNT
	.align		4
        /*003c*/ 	.byte	0x03, 0x1b
        /*003e*/ 	.short	0x00ff


	//----- nvinfo : EIATTR_MERCURY_ISA_VERSION
	.align		4
        /*0040*/ 	.byte	0x03, 0x5f
        /*0042*/ 	.short	0x0101


	//----- nvinfo : EIATTR_VRC_CTA_INIT_COUNT
	.align		4
        /*0044*/ 	.byte	0x02, 0x4a
	.zero		1
	.zero		1


	//----- nvinfo : EIATTR_EXIT_INSTR_OFFSETS
	.align		4
        /*0048*/ 	.byte	0x04, 0x1c
        /*004a*/ 	.short	(.L_153 - .L_152)


	//   ....[0]....
.L_152:
        /*004c*/ 	.word	0x00000070


	//   ....[1]....
        /*0050*/ 	.word	0x00000260


	//----- nvinfo : EIATTR_CRS_STACK_SIZE
	.align		4
.L_153:
        /*0054*/ 	.byte	0x04, 0x1e
        /*0056*/ 	.short	(.L_155 - .L_154)
.L_154:
        /*0058*/ 	.word	0x00000000


	//----- nvinfo : EIATTR_CBANK_PARAM_SIZE
	.align		4
.L_155:
        /*005c*/ 	.byte	0x03, 0x19
        /*005e*/ 	.short	0x0014


	//----- nvinfo : EIATTR_PARAM_CBANK
	.align		4
        /*0060*/ 	.byte	0x04, 0x0a
        /*0062*/ 	.short	(.L_157 - .L_156)
	.align		4
.L_156:
        /*0064*/ 	.word	index@(.nv.constant0._Z10pw_sigmoidPfS_i)
        /*0068*/ 	.short	0x0380
        /*006a*/ 	.short	0x0014


	//----- nvinfo : EIATTR_SW_WAR
	.align		4
.L_157:
        /*006c*/ 	.byte	0x04, 0x36
        /*006e*/ 	.short	(.L_159 - .L_158)
.L_158:
        /*0070*/ 	.word	0x00000008
.L_159:


//--------------------- .nv.info._Z7pw_tanhPfS_i  --------------------------
	.section	.nv.info._Z7pw_tanhPfS_i,"",@"SHT_CUDA_INFO"
	.sectionflags	@""
	.align	4


	//----- nvinfo : EIATTR_CUDA_API_VERSION
	.align		4
        /*0000*/ 	.byte	0x04, 0x37
        /*0002*/ 	.short	(.L_161 - .L_160)
.L_160:
        /*0004*/ 	.word	0x00000082


	//----- nvinfo : EIATTR_KPARAM_INFO
	.align		4
.L_161:
        /*0008*/ 	.byte	0x04, 0x17
        /*000a*/ 	.short	(.L_163 - .L_162)
.L_162:
        /*000c*/ 	.word	0x00000000
        /*0010*/ 	.short	0x0002
        /*0012*/ 	.short	0x0010
        /*0014*/ 	.byte	0x00, 0xf0, 0x11, 0x00


	//----- nvinfo : EIATTR_KPARAM_INFO
	.align		4
.L_163:
        /*0018*/ 	.byte	0x04, 0x17
        /*001a*/ 	.short	(.L_165 - .L_164)
.L_164:
        /*001c*/ 	.word	0x00000000
        /*0020*/ 	.short	0x0001
        /*0022*/ 	.short	0x0008
        /*0024*/ 	.byte	0x00, 0xf5, 0x21, 0x00


	//----- nvinfo : EIATTR_KPARAM_INFO
	.align		4
.L_165:
        /*0028*/ 	.byte	0x04, 0x17
        /*002a*/ 	.short	(.L_167 - .L_166)
.L_166:
        /*002c*/ 	.word	0x00000000
        /*0030*/ 	.short	0x0000
        /*0032*/ 	.short	0x0000
        /*0034*/ 	.byte	0x00, 0xf5, 0x21, 0x00


	//----- nvinfo : EIATTR_SPARSE_MMA_MASK
	.align		4
.L_167:
        /*0038*/ 	.byte	0x03, 0x50
        /*003a*/ 	.short	0x0000


	//----- nvinfo : EIATTR_MAXREG_COUNT
	.align		4
        /*003c*/ 	.byte	0x03, 0x1b
        /*003e*/ 	.short	0x00ff


	//----- nvinfo : EIATTR_MERCURY_ISA_VERSION
	.align		4
        /*0040*/ 	.byte	0x03, 0x5f
        /*0042*/ 	.short	0x0101


	//----- nvinfo : EIATTR_VRC_CTA_INIT_COUNT
	.align		4
        /*0044*/ 	.byte	0x02, 0x4a
	.zero		1
	.zero		1


	//----- nvinfo : EIATTR_EXIT_INSTR_OFFSETS
	.align		4
        /*0048*/ 	.byte	0x04, 0x1c
        /*004a*/ 	.short	(.L_169 - .L_168)


	//   ....[0]....
.L_168:
        /*004c*/ 	.word	0x00000070


	//   ....[1]....
        /*0050*/ 	.word	0x00000200


	//----- nvinfo : EIATTR_CBANK_PARAM_SIZE
	.align		4
.L_169:
        /*0054*/ 	.byte	0x03, 0x19
        /*0056*/ 	.short	0x0014


	//----- nvinfo : EIATTR_PARAM_CBANK
	.align		4
        /*0058*/ 	.byte	0x04, 0x0a
        /*005a*/ 	.short	(.L_171 - .L_170)
	.align		4
.L_170:
        /*005c*/ 	.word	index@(.nv.constant0._Z7pw_tanhPfS_i)
        /*0060*/ 	.short	0x0380
        /*0062*/ 	.short	0x0014


	//----- nvinfo : EIATTR_SW_WAR
	.align		4
.L_171:
        /*0064*/ 	.byte	0x04, 0x36
        /*0066*/ 	.short	(.L_173 - .L_172)
.L_172:
        /*0068*/ 	.word	0x00000008
.L_173:


//--------------------- .nv.info._Z9pw_vecMulPfS_S_i --------------------------
	.section	.nv.info._Z9pw_vecMulPfS_S_i,"",@"SHT_CUDA_INFO"
	.sectionflags	@""
	.align	4


	//----- nvinfo : EIATTR_CUDA_API_VERSION
	.align		4
        /*0000*/ 	.byte	0x04, 0x37
        /*0002*/ 	.short	(.L_175 - .L_174)
.L_174:
        /*0004*/ 	.word	0x00000082


	//----- nvinfo : EIATTR_KPARAM_INFO
	.align		4
.L_175:
        /*0008*/ 	.byte	0x04, 0x17
        /*000a*/ 	.short	(.L_177 - .L_176)
.L_176:
        /*000c*/ 	.word	0x00000000
        /*0010*/ 	.short	0x0003
        /*0012*/ 	.short	0x0018
        /*0014*/ 	.byte	0x00, 0xf0, 0x11, 0x00


	//----- nvinfo : EIATTR_KPARAM_INFO
	.align		4
.L_177:
        /*0018*/ 	.byte	0x04, 0x17
        /*001a*/ 	.short	(.L_179 - .L_178)
.L_178:
        /*001c*/ 	.word	0x00000000
        /*0020*/ 	.short	0x0002
        /*0022*/ 	.short	0x0010
        /*0024*/ 	.byte	0x00, 0xf5, 0x21, 0x00


	//----- nvinfo : EIATTR_KPARAM_INFO
	.align		4
.L_179:
        /*0028*/ 	.byte	0x04, 0x17
        /*002a*/ 	.short	(.L_181 - .L_180)
.L_180:
        /*002c*/ 	.word	0x00000000
        /*0030*/ 	.short	0x0001
        /*0032*/ 	.short	0x0008
        /*0034*/ 	.byte	0x00, 0xf5, 0x21, 0x00


	//----- nvinfo : EIATTR_KPARAM_INFO
	.align		4
.L_181:
        /*0038*/ 	.byte	0x04, 0x17
        /*003a*/ 	.short	(.L_183 - .L_182)
.L_182:
        /*003c*/ 	.word	0x00000000
        /*0040*/ 	.short	0x0000
        /*0042*/ 	.short	0x0000
        /*0044*/ 	.byte	0x00, 0xf5, 0x21, 0x00


	//----- nvinfo : EIATTR_SPARSE_MMA_MASK
	.align		4
.L_183:
        /*0048*/ 	.byte	0x03, 0x50
        /*004a*/ 	.short	0x0000


	//----- nvinfo : EIATTR_MAXREG_COUNT
	.align		4
        /*004c*/ 	.byte	0x03, 0x1b
        /*004e*/ 	.short	0x00ff


	//----- nvinfo : EIATTR_MERCURY_ISA_VERSION
	.align		4
        /*0050*/ 	.byte	0x03, 0x5f
        /*0052*/ 	.short	0x0101


	//----- nvinfo : EIATTR_VRC_CTA_INIT_COUNT
	.align		4
        /*0054*/ 	.byte	0x02, 0x4a
	.zero		1
	.zero		1


	//----- nvinfo : EIATTR_EXIT_INSTR_OFFSETS
	.align		4
        /*0058*/ 	.byte	0x04, 0x1c
        /*005a*/ 	.short	(.L_185 - .L_184)


	//   ....[0]....
.L_184:
        /*005c*/ 	.word	0x00000070


	//   ....[1]....
        /*0060*/ 	.word	0x00000130


	//----- nvinfo : EIATTR_CBANK_PARAM_SIZE
	.align		4
.L_185:
        /*0064*/ 	.byte	0x03, 0x19
        /*0066*/ 	.short	0x001c


	//----- nvinfo : EIATTR_PARAM_CBANK
	.align		4
        /*0068*/ 	.byte	0x04, 0x0a
        /*006a*/ 	.short	(.L_187 - .L_186)
	.align		4
.L_186:
        /*006c*/ 	.word	index@(.nv.constant0._Z9pw_vecMulPfS_S_i)
        /*0070*/ 	.short	0x0380
        /*0072*/ 	.short	0x001c


	//----- nvinfo : EIATTR_SW_WAR
	.align		4
.L_187:
        /*0074*/ 	.byte	0x04, 0x36
        /*0076*/ 	.short	(.L_189 - .L_188)
.L_188:
        /*0078*/ 	.word	0x00000008
.L_189:


//--------------------- .nv.info._Z9pw_vecAddPfS_S_i --------------------------
	.section	.nv.info._Z9pw_vecAddPfS_S_i,"",@"SHT_CUDA_INFO"
	.sectionflags	@""
	.align	4


	//----- nvinfo : EIATTR_CUDA_API_VERSION
	.align		4
        /*0000*/ 	.byte	0x04, 0x37
        /*0002*/ 	.short	(.L_191 - .L_190)
.L_190:
        /*0004*/ 	.word	0x00000082


	//----- nvinfo : EIATTR_KPARAM_INFO
	.align		4
.L_191:
        /*0008*/ 	.byte	0x04, 0x17
        /*000a*/ 	.short	(.L_193 - .L_192)
.L_192:
        /*000c*/ 	.word	0x00000000
        /*0010*/ 	.short	0x0003
        /*0012*/ 	.short	0x0018
        /*0014*/ 	.byte	0x00, 0xf0, 0x11, 0x00


	//----- nvinfo : EIATTR_KPARAM_INFO
	.align		4
.L_193:
        /*0018*/ 	.byte	0x04, 0x17
        /*001a*/ 	.short	(.L_195 - .L_194)
.L_194:
        /*001c*/ 	.word	0x00000000
        /*0020*/ 	.short	0x0002
        /*0022*/ 	.short	0x0010
        /*0024*/ 	.byte	0x00, 0xf5, 0x21, 0x00


	//----- nvinfo : EIATTR_KPARAM_INFO
	.align		4
.L_195:
        /*0028*/ 	.byte	0x04, 0x17
        /*002a*/ 	.short	(.L_197 - .L_196)
.L_196:
        /*002c*/ 	.word	0x00000000
        /*0030*/ 	.short	0x0001
        /*0032*/ 	.short	0x0008
        /*0034*/ 	.byte	0x00, 0xf5, 0x21, 0x00


	//----- nvinfo : EIATTR_KPARAM_INFO
	.align		4
.L_197:
        /*0038*/ 	.byte	0x04, 0x17
        /*003a*/ 	.short	(.L_199 - .L_198)
.L_198:
        /*003c*/ 	.word	0x00000000
        /*0040*/ 	.short	0x0000
        /*0042*/ 	.short	0x0000
        /*0044*/ 	.byte	0x00, 0xf5, 0x21, 0x00


	//----- nvinfo : EIATTR_SPARSE_MMA_MASK
	.align		4
.L_199:
        /*0048*/ 	.byte	0x03, 0x50
        /*004a*/ 	.short	0x0000


	//----- nvinfo : EIATTR_MAXREG_COUNT
	.align		4
        /*004c*/ 	.byte	0x03, 0x1b
        /*004e*/ 	.short	0x00ff


	//----- nvinfo : EIATTR_MERCURY_ISA_VERSION
	.align		4
        /*0050*/ 	.byte	0x03, 0x5f
        /*0052*/ 	.short	0x0101


	//----- nvinfo : EIATTR_VRC_CTA_INIT_COUNT
	.align		4
        /*0054*/ 	.byte	0x02, 0x4a
	.zero		1
	.zero		1


	//----- nvinfo : EIATTR_EXIT_INSTR_OFFSETS
	.align		4
        /*0058*/ 	.byte	0x04, 0x1c
        /*005a*/ 	.short	(.L_201 - .L_200)


	//   ....[0]....
.L_200:
        /*005c*/ 	.word	0x00000070


	//   ....[1]....
        /*0060*/ 	.word	0x00000130


	//----- nvinfo : EIATTR_CBANK_PARAM_SIZE
	.align		4
.L_201:
        /*0064*/ 	.byte	0x03, 0x19
        /*0066*/ 	.short	0x001c


	//----- nvinfo : EIATTR_PARAM_CBANK
	.align		4
        /*0068*/ 	.byte	0x04, 0x0a
        /*006a*/ 	.short	(.L_203 - .L_202)
	.align		4
.L_202:
        /*006c*/ 	.word	index@(.nv.constant0._Z9pw_vecAddPfS_S_i)
        /*0070*/ 	.short	0x0380
        /*0072*/ 	.short	0x001c


	//----- nvinfo : EIATTR_SW_WAR
	.align		4
.L_203:
        /*0074*/ 	.byte	0x04, 0x36
        /*0076*/ 	.short	(.L_205 - .L_204)
.L_204:
        /*0078*/ 	.word	0x00000008
.L_205:


//--------------------- .nv.info._Z11pw_peepsAddPfS_S_ii --------------------------
	.section	.nv.info._Z11pw_peepsAddPfS_S_ii,"",@"SHT_CUDA_INFO"
	.sectionflags	@""
	.align	4


	//----- nvinfo : EIATTR_CUDA_API_VERSION
	.align		4
        /*0000*/ 	.byte	0x04, 0x37
        /*0002*/ 	.short	(.L_207 - .L_206)
.L_206:
        /*0004*/ 	.word	0x00000082


	//----- nvinfo : EIATTR_KPARAM_INFO
	.align		4
.L_207:
        /*0008*/ 	.byte	0x04, 0x17
        /*000a*/ 	.short	(.L_209 - .L_208)
.L_208:
        /*000c*/ 	.word	0x00000000
        /*0010*/ 	.short	0x0004
        /*0012*/ 	.short	0x001c
        /*0014*/ 	.byte	0x00, 0xf0, 0x11, 0x00


	//----- nvinfo : EIATTR_KPARAM_INFO
	.align		4
.L_209:
        /*0018*/ 	.byte	0x04, 0x17
        /*001a*/ 	.short	(.L_211 - .L_210)
.L_210:
        /*001c*/ 	.word	0x00000000
        /*0020*/ 	.short	0x0003
        /*0022*/ 	.short	0x0018
        /*0024*/ 	.byte	0x00, 0xf0, 0x11, 0x00


	//----- nvinfo : EIATTR_KPARAM_INFO
	.align		4
.L_211:
        /*0028*/ 	.byte	0x04, 0x17
        /*002a*/ 	.short	(.L_213 - .L_212)
.L_212:
        /*002c*/ 	.word	0x00000000
        /*0030*/ 	.short	0x0002
        /*0032*/ 	.short	0x0010
        /*0034*/ 	.byte	0x00, 0xf5, 0x21, 0x00


	//----- nvinfo : EIATTR_KPARAM_INFO
	.align		4
.L_213:
        /*0038*/ 	.byte	0x04, 0x17
        /*003a*/ 	.short	(.L_215 - .L_214)
.L_214:
        /*003c*/ 	.word	0x00000000
        /*0040*/ 	.short	0x0001
        /*0042*/ 	.short	0x0008
        /*0044*/ 	.byte	0x00, 0xf5, 0x21, 0x00


	//----- nvinfo : EIATTR_KPARAM_INFO
	.align		4
.L_215:
        /*0048*/ 	.byte	0x04, 0x17
        /*004a*/ 	.short	(.L_217 - .L_216)
.L_216:
        /*004c*/ 	.word	0x00000000
        /*0050*/ 	.short	0x0000
        /*0052*/ 	.short	0x0000
        /*0054*/ 	.byte	0x00, 0xf5, 0x21, 0x00


	//----- nvinfo : EIATTR_SPARSE_MMA_MASK
	.align		4
.L_217:
        /*0058*/ 	.byte	0x03, 0x50
        /*005a*/ 	.short	0x0000


	//----- nvinfo : EIATTR_MAXREG_COUNT
	.align		4
        /*005c*/ 	.byte	0x03, 0x1b
        /*005e*/ 	.short	0x00ff


	//----- nvinfo : EIATTR_MERCURY_ISA_VERSION
	.align		4
        /*0060*/ 	.byte	0x03, 0x5f
        /*0062*/ 	.short	0x0101


	//----- nvinfo : EIATTR_VRC_CTA_INIT_COUNT
	.align		4
        /*0064*/ 	.byte	0x02, 0x4a
	.zero		1
	.zero		1


	//----- nvinfo : EIATTR_EXIT_INSTR_OFFSETS
	.align		4
        /*0068*/ 	.byte	0x04, 0x1c
        /*006a*/ 	.short	(.L_219 - .L_218)


	//   ....[0]....
.L_218:
        /*006c*/ 	.word	0x00000070


	//   ....[1]....
        /*0070*/ 	.word	0x000002a0


	//----- nvinfo : EIATTR_CBANK_PARAM_SIZE
	.align		4
.L_219:
        /*0074*/ 	.byte	0x03, 0x19
        /*0076*/ 	.short	0x0020


	//----- nvinfo : EIATTR_PARAM_CBANK
	.align		4
        /*0078*/ 	.byte	0x04, 0x0a
        /*007a*/ 	.short	(.L_221 - .L_220)
	.align		4
.L_220:
        /*007c*/ 	.word	index@(.nv.constant0._Z11pw_peepsAddPfS_S_ii)
        /*0080*/ 	.short	0x0380
        /*0082*/ 	.short	0x0020


	//----- nvinfo : EIATTR_SW_WAR
	.align		4
.L_221:
        /*0084*/ 	.byte	0x04, 0x36
        /*0086*/ 	.short	(.L_223 - .L_222)
.L_222:
        /*0088*/ 	.word	0x00000008
.L_223:


//--------------------- .nv.info._Z10pw_biasAddPfS_ii --------------------------
	.section	.nv.info._Z10pw_biasAddPfS_ii,"",@"SHT_CUDA_INFO"
	.sectionflags	@""
	.align	4


	//----- nvinfo : EIATTR_CUDA_API_VERSION
	.align		4
        /*0000*/ 	.byte	0x04, 0x37
        /*0002*/ 	.short	(.L_225 - .L_224)
.L_224:
        /*0004*/ 	.word	0x00000082


	//----- nvinfo : EIATTR_KPARAM_INFO
	.align		4
.L_225:
        /*0008*/ 	.byte	0x04, 0x17
        /*000a*/ 	.short	(.L_227 - .L_226)
.L_226:
        /*000c*/ 	.word	0x00000000
        /*0010*/ 	.short	0x0003
        /*0012*/ 	.short	0x0014
        /*0014*/ 	.byte	0x00, 0xf0, 0x11, 0x00


	//----- nvinfo : EIATTR_KPARAM_INFO
	.align		4
.L_227:
        /*0018*/ 	.byte	0x04, 0x17
        /*001a*/ 	.short	(.L_229 - .L_228)
.L_228:
        /*001c*/ 	.word	0x00000000
        /*0020*/ 	.short	0x0002
        /*0022*/ 	.short	0x0010
        /*0024*/ 	.byte	0x00, 0xf0, 0x11, 0x00


	//----- nvinfo : EIATTR_KPARAM_INFO
	.align		4
.L_229:
        /*0028*/ 	.byte	0x04, 0x17
        /*002a*/ 	.short	(.L_231 - .L_230)
.L_230:
        /*002c*/ 	.word	0x00000000
        /*0030*/ 	.short	0x0001
        /*0032*/ 	.short	0x0008
        /*0034*/ 	.byte	0x00, 0xf5, 0x21, 0x00


	//----- nvinfo : EIATTR_KPARAM_INFO
	.align		4
.L_231:
        /*0038*/ 	.byte	0x04, 0x17
        /*003a*/ 	.short	(.L_233 - .L_232)
.L_232:
        /*003c*/ 	.word	0x00000000
        /*0040*/ 	.short	0x0000
        /*0042*/ 	.short	0x0000
        /*0044*/ 	.byte	0x00, 0xf5, 0x21, 0x00


	//----- nvinfo : EIATTR_SPARSE_MMA_MASK
	.align		4
.L_233:
        /*0048*/ 	.byte	0x03, 0x50
        /*004a*/ 	.short	0x0000


	//----- nvinfo : EIATTR_MAXREG_COUNT
	.align		4
        /*004c*/ 	.byte	0x03, 0x1b
        /*004e*/ 	.short	0x00ff


	//----- nvinfo : EIATTR_MERCURY_ISA_VERSION
	.align		4
        /*0050*/ 	.byte	0x03, 0x5f
        /*0052*/ 	.short	0x0101


	//----- nvinfo : EIATTR_VRC_CTA_INIT_COUNT
	.align		4
        /*0054*/ 	.byte	0x02, 0x4a
	.zero		1
	.zero		1


	//----- nvinfo : EIATTR_EXIT_INSTR_OFFSETS
	.align		4
        /*0058*/ 	.byte	0x04, 0x1c
        /*005a*/ 	.short	(.L_235 - .L_234)


	//   ....[0]....
.L_234:
        /*005c*/ 	.word	0x00000070


	//   ....[1]....
        /*0060*/ 	.word	0x00000270


	//----- nvinfo : EIATTR_CBANK_PARAM_SIZE
	.align		4
.L_235:
        /*0064*/ 	.byte	0x03, 0x19
        /*0066*/ 	.short	0x0018


	//----- nvinfo : EIATTR_PARAM_CBANK
	.align		4
        /*0068*/ 	.byte	0x04, 0x0a
        /*006a*/ 	.short	(.L_237 - .L_236)
	.align		4
.L_236:
        /*006c*/ 	.word	index@(.nv.constant0._Z10pw_biasAddPfS_ii)
        /*0070*/ 	.short	0x0380
        /*0072*/ 	.short	0x0018


	//----- nvinfo : EIATTR_SW_WAR
	.align		4
.L_237:
        /*0074*/ 	.byte	0x04, 0x36
        /*0076*/ 	.short	(.L_239 - .L_238)
.L_238:
        /*0078*/ 	.word	0x00000008
.L_239:


//--------------------- .nv.info._Z13pw_de_sigmoidPfS_i --------------------------
	.section	.nv.info._Z13pw_de_sigmoidPfS_i,"",@"SHT_CUDA_INFO"
	.sectionflags	@""
	.align	4


	//----- nvinfo : EIATTR_CUDA_API_VERSION
	.align		4
        /*0000*/ 	.byte	0x04, 0x37
        /*0002*/ 	.short	(.L_241 - .L_240)
.L_240:
        /*0004*/ 	.word	0x00000082


	//----- nvinfo : EIATTR_KPARAM_INFO
	.align		4
.L_241:
        /*0008*/ 	.byte	0x04, 0x17
        /*000a*/ 	.short	(.L_243 - .L_242)
.L_242:
        /*000c*/ 	.word	0x00000000
        /*0010*/ 	.short	0x0002
        /*0012*/ 	.short	0x0010
        /*0014*/ 	.byte	0x00, 0xf0, 0x11, 0x00


	//----- nvinfo : EIATTR_KPARAM_INFO
	.align		4
.L_243:
        /*0018*/ 	.byte	0x04, 0x17
        /*001a*/ 	.short	(.L_245 - .L_244)
.L_244:
        /*001c*/ 	.word	0x00000000
        /*0020*/ 	.short	0x0001
        /*0022*/ 	.short	0x0008
        /*0024*/ 	.byte	0x00, 0xf5, 0x21, 0x00


	//----- nvinfo : EIATTR_KPARAM_INFO
	.align		4
.L_245:
        /*0028*/ 	.byte	0x04, 0x17
        /*002a*/ 	.short	(.L_247 - .L_246)
.L_246:
        /*002c*/ 	.word	0x00000000
        /*0030*/ 	.short	0x0000
        /*0032*/ 	.short	0x0000
        /*0034*/ 	.byte	0x00, 0xf5, 0x21, 0x00


	//----- nvinfo : EIATTR_SPARSE_MMA_MASK
	.align		4
.L_247:
        /*0038*/ 	.byte	0x03, 0x50
        /*003a*/ 	.short	0x0000


	//----- nvinfo : EIATTR_MAXREG_COUNT
	.align		4
        /*003c*/ 	.byte	0x03, 0x1b
        /*003e*/ 	.short	0x00ff


	//----- nvinfo : EIATTR_MERCURY_ISA_VERSION
	.align		4
        /*0040*/ 	.byte	0x03, 0x5f
        /*0042*/ 	.short	0x0101


	//----- nvinfo : EIATTR_VRC_CTA_INIT_COUNT
	.align		4
        /*0044*/ 	.byte	0x02, 0x4a
	.zero		1
	.zero		1


	//----- nvinfo : EIATTR_EXIT_INSTR_OFFSETS
	.align		4
        /*0048*/ 	.byte	0x04, 0x1c
        /*004a*/ 	.short	(.L_249 - .L_248)


	//   ....[0]....
.L_248:
        /*004c*/ 	.word	0x00000070


	//   ....[1]....
        /*0050*/ 	.word	0x00000110


	//----- nvinfo : EIATTR_CBANK_PARAM_SIZE
	.align		4
.L_249:
        /*0054*/ 	.byte	0x03, 0x19
        /*0056*/ 	.short	0x0014


	//----- nvinfo : EIATTR_PARAM_CBANK
	.align		4
        /*0058*/ 	.byte	0x04, 0x0a
        /*005a*/ 	.short	(.L_251 - .L_250)
	.align		4
.L_250:
        /*005c*/ 	.word	index@(.nv.constant0._Z13pw_de_sigmoidPfS_i)
        /*0060*/ 	.short	0x0380
        /*0062*/ 	.short	0x0014


	//----- nvinfo : EIATTR_SW_WAR
	.align		4
.L_251:
        /*0064*/ 	.byte	0x04, 0x36
        /*0066*/ 	.short	(.L_253 - .L_252)
.L_252:
        /*0068*/ 	.word	0x00000008
.L_253:


//--------------------- .nv.info._Z10pw_de_tanhPfS_i --------------------------
	.section	.nv.info._Z10pw_de_tanhPfS_i,"",@"SHT_CUDA_INFO"
	.sectionflags	@""
	.align	4


	//----- nvinfo : EIATTR_CUDA_API_VERSION
	.align		4
        /*0000*/ 	.byte	0x04, 0x37
        /*0002*/ 	.short	(.L_255 - .L_254)
.L_254:
        /*0004*/ 	.word	0x00000082


	//----- nvinfo : EIATTR_KPARAM_INFO
	.align		4
.L_255:
        /*0008*/ 	.byte	0x04, 0x17
        /*000a*/ 	.short	(.L_257 - .L_256)
.L_256:
        /*000c*/ 	.word	0x00000000
        /*0010*/ 	.short	0x0002
        /*0012*/ 	.short	0x0010
        /*0014*/ 	.byte	0x00, 0xf0, 0x11, 0x00


	//----- nvinfo : EIATTR_KPARAM_INFO
	.align		4
.L_257:
        /*0018*/ 	.byte	0x04, 0x17
        /*001a*/ 	.short	(.L_259 - .L_258)
.L_258:
        /*001c*/ 	.word	0x00000000
        /*0020*/ 	.short	0x0001
        /*0022*/ 	.short	0x0008
        /*0024*/ 	.byte	0x00, 0xf5, 0x21, 0x00


	//----- nvinfo : EIATTR_KPARAM_INFO
	.align		4
.L_259:
        /*0028*/ 	.byte	0x04, 0x17
        /*002a*/ 	.short	(.L_261 - .L_260)
.L_260:
        /*002c*/ 	.word	0x00000000
        /*0030*/ 	.short	0x0000
        /*0032*/ 	.short	0x0000
        /*0034*/ 	.byte	0x00, 0xf5, 0x21, 0x00


	//----- nvinfo : EIATTR_SPARSE_MMA_MASK
	.align		4
.L_261:
        /*0038*/ 	.byte	0x03, 0x50
        /*003a*/ 	.short	0x0000


	//----- nvinfo : EIATTR_MAXREG_COUNT
	.align		4
        /*003c*/ 	.byte	0x03, 0x1b
        /*003e*/ 	.short	0x00ff


	//----- nvinfo : EIATTR_MERCURY_ISA_VERSION
	.align		4
        /*0040*/ 	.byte	0x03, 0x5f
        /*0042*/ 	.short	0x0101


	//----- nvinfo : EIATTR_VRC_CTA_INIT_COUNT
	.align		4
        /*0044*/ 	.byte	0x02, 0x4a
	.zero		1
	.zero		1


	//----- nvinfo : EIATTR_EXIT_INSTR_OFFSETS
	.align		4
        /*0048*/ 	.byte	0x04, 0x1c
        /*004a*/ 	.short	(.L_263 - .L_262)


	//   ....[0]....
.L_262:
        /*004c*/ 	.word	0x00000070


	//   ....[1]....
        /*0050*/ 	.word	0x00000280


	//----- nvinfo : EIATTR_CRS_STACK_SIZE
	.align		4
.L_263:
        /*0054*/ 	.byte	0x04, 0x1e
        /*0056*/ 	.short	(.L_265 - .L_264)
.L_264:
        /*0058*/ 	.word	0x00000000


	//----- nvinfo : EIATTR_CBANK_PARAM_SIZE
	.align		4
.L_265:
        /*005c*/ 	.byte	0x03, 0x19
        /*005e*/ 	.short	0x0014


	//----- nvinfo : EIATTR_PARAM_CBANK
	.align		4
        /*0060*/ 	.byte	0x04, 0x0a
        /*0062*/ 	.short	(.L_267 - .L_266)
	.align		4
.L_266:
        /*0064*/ 	.word	index@(.nv.constant0._Z10pw_de_tanhPfS_i)
        /*0068*/ 	.short	0x0380
        /*006a*/ 	.short	0x0014


	//----- nvinfo : EIATTR_SW_WAR
	.align		4
.L_267:
        /*006c*/ 	.byte	0x04, 0x36
        /*006e*/ 	.short	(.L_269 - .L_268)
.L_268:
        /*0070*/ 	.word	0x00000008
.L_269:


//--------------------- .nv.callgraph             --------------------------
	.section	.nv.callgraph,"",@"SHT_CUDA_CALLGRAPH"
	.align	4
	.sectionentsize	8
	.align		4
        /*0000*/ 	.word	0x00000000
	.align		4
        /*0004*/ 	.word	0xffffffff
	.align		4
        /*0008*/ 	.word	0x00000000
	.align		4
        /*000c*/ 	.word	0xfffffffe
	.align		4
        /*0010*/ 	.word	0x00000000
	.align		4
        /*0014*/ 	.word	0xfffffffd
	.align		4
        /*0018*/ 	.word	0x00000000
	.align		4
        /*001c*/ 	.word	0xfffffffc


//--------------------- .text._Z14elementWise_bpiiPfS_S_S_S_S_S_S_S_b --------------------------
	.section	.text._Z14elementWise_bpiiPfS_S_S_S_S_S_S_S_b,"ax",@progbits
	.align	128
        .global         _Z14elementWise_bpiiPfS_S_S_S_S_S_S_S_b
        .type           _Z14elementWise_bpiiPfS_S_S_S_S_S_S_S_b,@function
        .size           _Z14elementWise_bpiiPfS_S_S_S_S_S_S_S_b,(.L_x_49 - _Z14elementWise_bpiiPfS_S_S_S_S_S_S_S_b)
        .other          _Z14elementWise_bpiiPfS_S_S_S_S_S_S_S_b,@"STO_CUDA_ENTRY STV_DEFAULT"
_Z14elementWise_bpiiPfS_S_S_S_S_S_S_S_b:
.text._Z14elementWise_bpiiPfS_S_S_S_S_S_S_S_b:
[----:B------:R-:W-:Y:S01]  /*0000*/  LDC R1, c[0x0][0x37c] ;  /* 0x0000df00ff017b82 */ /* 0x000fe20000000800 */
[----:B------:R-:W0:Y:S07]  /*0010*/  S2R R0, SR_TID.X ;  /* 0x0000000000007919 */ /* 0x000e2e0000002100 */
[----:B------:R-:W0:Y:S08]  /*0020*/  S2UR UR4, SR_CTAID.X ;  /* 0x00000000000479c3 */ /* 0x000e300000002500 */
[----:B------:R-:W0:Y:S08]  /*0030*/  LDC R11, c[0x0][0x360] ;  /* 0x0000d800ff0b7b82 */ /* 0x000e300000000800 */
[----:B------:R-:W1:Y:S01]  /*0040*/  LDC.64 R4, c[0x0][0x380] ;  /* 0x0000e000ff047b82 */ /* 0x000e620000000a00 */
[----:B0-----:R-:W-:-:S02]  /*0050*/  IMAD R11, R11, UR4, R0 ;  /* 0x000000040b0b7c24 */ /* 0x001fc4000f8e0200 */
[----:B-1----:R-:W-:-:S05]  /*0060*/  IMAD R0, R5, R4, RZ ;  /* 0x0000000405007224 */ /* 0x002fca00078e02ff */
[----:B------:R-:W-:-:S13]  /*0070*/  ISETP.GE.AND P0, PT, R11, R0, PT ;  /* 0x000000000b00720c */ /* 0x000fda0003f06270 */
[----:B------:R-:W-:Y:S05]  /*0080*/  @P0 EXIT ;  /* 0x000000000000094d */ /* 0x000fea0003800000 */
[----:B------:R-:W-:Y:S01]  /*0090*/  IABS R5, R4 ;  /* 0x0000000400057213 */ /* 0x000fe20000000000 */
[----:B------:R-:W0:Y:S01]  /*00a0*/  LDC.64 R8, c[0x0][0x3c0] ;  /* 0x0000f000ff087b82 */ /* 0x000e220000000a00 */
[----:B------:R-:W1:Y:S02]  /*00b0*/  LDCU.64 UR4, c[0x0][0x358] ;  /* 0x00006b00ff0477ac */ /* 0x000e640008000a00 */
[----:B------:R-:W2:Y:S01]  /*00c0*/  I2F.RP R0, R5 ;  /* 0x0000000500007306 */ /* 0x000ea20000209400 */
[----:B------:R-:W3:Y:S04]  /*00d0*/  LDCU.64 UR6, c[0x0][0x390] ;  /* 0x00007200ff0677ac */ /* 0x000ee80008000a00 */
[----:B------:R-:W4:Y:S08]  /*00e0*/  LDC.64 R12, c[0x0][0x3a0] ;  /* 0x0000e800ff0c7b82 */ /* 0x000f300000000a00 */
[----:B------:R-:W4:Y:S01]  /*00f0*/  LDC.64 R20, c[0x0][0x388] ;  /* 0x0000e200ff147b82 */ /* 0x000f220000000a00 */
[----:B--2---:R-:W2:Y:S01]  /*0100*/  MUFU.RCP R0, R0 ;  /* 0x0000000000007308 */ /* 0x004ea20000001000 */
[----:B0-----:R-:W-:-:S06]  /*0110*/  IMAD.WIDE R8, R11, 0x4, R8 ;  /* 0x000000040b087825 */ /* 0x001fcc00078e0208 */
[----:B-1----:R-:W4:Y:S01]  /*0120*/  LDG.E R8, desc[UR4][R8.64] ;  /* 0x0000000408087981 */ /* 0x002f22000c1e1900 */
[----:B--2---:R-:W-:Y:S01]  /*0130*/  VIADD R2, R0, 0xffffffe ;  /* 0x0ffffffe00027836 */ /* 0x004fe20000000000 */
[----:B------:R-:W-:-:S03]  /*0140*/  IABS R0, R11 ;  /* 0x0000000b00007213 */ /* 0x000fc60000000000 */
[----:B------:R0:W1:Y:S02]  /*0150*/  F2I.FTZ.U32.TRUNC.NTZ R3, R2 ;  /* 0x0000000200037305 */ /* 0x000064000021f000 */
[----:B0-----:R-:W-:Y:S01]  /*0160*/  IMAD.MOV.U32 R2, RZ, RZ, RZ ;  /* 0x000000ffff027224 */ /* 0x001fe200078e00ff */
[----:B-1----:R-:W-:-:S05]  /*0170*/  IADD3 R6, PT, PT, RZ, -R3, RZ ;  /* 0x80000003ff067210 */ /* 0x002fca0007ffe0ff */
[----:B------:R-:W-:-:S04]  /*0180*/  IMAD R7, R6, R5, RZ ;  /* 0x0000000506077224 */ /* 0x000fc800078e02ff */
[----:B------:R-:W-:Y:S02]  /*0190*/  IMAD.HI.U32 R3, R3, R7, R2 ;  /* 0x0000000703037227 */ /* 0x000fe400078e0002 */
[----:B------:R-:W0:Y:S04]  /*01a0*/  LDC.64 R6, c[0x0][0x3c8] ;  /* 0x0000f200ff067b82 */ /* 0x000e280000000a00 */
[----:B------:R-:W-:-:S05]  /*01b0*/  IMAD.HI.U32 R3, R3, R0, RZ ;  /* 0x0000000003037227 */ /* 0x000fca00078e00ff */
[----:B------:R-:W-:-:S05]  /*01c0*/  IADD3 R2, PT, PT, -R3, RZ, RZ ;  /* 0x000000ff03027210 */ /* 0x000fca0007ffe1ff */
[----:B------:R-:W-:-:S05]  /*01d0*/  IMAD R0, R5, R2, R0 ;  /* 0x0000000205007224 */ /* 0x000fca00078e0200 */
[----:B------:R-:W-:-:S13]  /*01e0*/  ISETP.GT.U32.AND P2, PT, R5, R0, PT ;  /* 0x000000000500720c */ /* 0x000fda0003f44070 */
[----:B------:R-:W-:-:S05]  /*01f0*/  @!P2 IMAD.IADD R0, R0, 0x1, -R5 ;  /* 0x000000010000a824 */ /* 0x000fca00078e0a05 */
[----:B------:R-:W-:Y:S02]  /*0200*/  ISETP.GE.U32.AND P0, PT, R0, R5, PT ;  /* 0x000000050000720c */ /* 0x000fe40003f06070 */
[----:B------:R-:W-:Y:S02]  /*0210*/  LOP3.LUT R0, R11, R4, RZ, 0x3c, !PT ;  /* 0x000000040b007212 */ /* 0x000fe400078e3cff */
[----:B------:R-:W-:Y:S02]  /*0220*/  @!P2 IADD3 R3, PT, PT, R3, 0x1, RZ ;  /* 0x000000010303a810 */ /* 0x000fe40007ffe0ff */
[----:B------:R-:W-:Y:S02]  /*0230*/  ISETP.GE.AND P1, PT, R0, RZ, PT ;  /* 0x000000ff0000720c */ /* 0x000fe40003f26270 */
[----:B------:R-:W-:-:S05]  /*0240*/  ISETP.NE.AND P2, PT, R4, RZ, PT ;  /* 0x000000ff0400720c */ /* 0x000fca0003f45270 */
[----:B------:R-:W-:-:S06]  /*0250*/  @P0 VIADD R3, R3, 0x1 ;  /* 0x0000000103030836 */ /* 0x000fcc0000000000 */
[----:B------:R-:W-:Y:S02]  /*0260*/  @!P1 IADD3 R3, PT, PT, -R3, RZ, RZ ;  /* 0x000000ff03039210 */ /* 0x000fe40007ffe1ff */
[----:B------:R-:W-:-:S05]  /*0270*/  @!P2 LOP3.LUT R3, RZ, R4, RZ, 0x33, !PT ;  /* 0x00000004ff03a212 */ /* 0x000fca00078e33ff */
[----:B------:R-:W-:-:S04]  /*0280*/  IMAD R2, R3, R4, RZ ;  /* 0x0000000403027224 */ /* 0x000fc800078e02ff */
[----:B------:R-:W-:-:S05]  /*0290*/  IMAD.IADD R3, R11, 0x1, -R2 ;  /* 0x000000010b037824 */ /* 0x000fca00078e0a02 */
[----:B------:R-:W-:Y:S02]  /*02a0*/  LEA R2, R2, R3, 0x2 ;  /* 0x0000000302027211 */ /* 0x000fe400078e10ff */
[----:B---3--:R-:W-:-:S03]  /*02b0*/  ISETP.NE.U32.AND P0, PT, RZ, UR6, PT ;  /* 0x00000006ff007c0c */ /* 0x008fc6000bf05070 */
[----:B----4-:R-:W-:Y:S01]  /*02c0*/  IMAD.WIDE R12, R2, 0x4, R12 ;  /* 0x00000004020c7825 */ /* 0x010fe200078e020c */
[----:B------:R-:W-:-:S03]  /*02d0*/  ISETP.NE.AND.EX P0, PT, RZ, UR7, PT, P0 ;  /* 0x00000007ff007c0c */ /* 0x000fc6000bf05300 */
[----:B0-----:R-:W-:-:S04]  /*02e0*/  IMAD.WIDE R6, R11, 0x4, R6 ;  /* 0x000000040b067825 */ /* 0x001fc800078e0206 */
[----:B------:R-:W-:Y:S01]  /*02f0*/  HFMA2 R24, -RZ, RZ, 1.125, -9232 ;  /* 0x3c80f082ff187431 */ /* 0x000fe200000001ff */
[----:B------:R0:W5:Y:S01]  /*0300*/  LDG.E R3, desc[UR4][R12.64] ;  /* 0x000000040c037981 */ /* 0x000162000c1e1900 */
[----:B------:R-:W-:-:S04]  /*0310*/  IMAD.WIDE R14, R4, 0x4, R12 ;  /* 0x00000004040e7825 */ /* 0x000fc800078e020c */
[C---:B------:R-:W-:Y:S01]  /*0320*/  IMAD.WIDE R16, R4.reuse, 0x4, R14 ;  /* 0x0000000404107825 */ /* 0x040fe200078e020e */
[----:B------:R-:W2:Y:S03]  /*0330*/  @P0 LDG.E R22, desc[UR4][R6.64] ;  /* 0x0000000406160981 */ /* 0x000ea6000c1e1900 */
[----:B------:R-:W-:Y:S01]  /*0340*/  IMAD.WIDE R20, R11, 0x4, R20 ;  /* 0x000000040b147825 */ /* 0x000fe200078e0214 */
[----:B------:R1:W5:Y:S03]  /*0350*/  LDG.E R5, desc[UR4][R16.64] ;  /* 0x0000000410057981 */ /* 0x000366000c1e1900 */
[----:B------:R-:W-:Y:S01]  /*0360*/  IMAD.WIDE R18, R4, 0x4, R16 ;  /* 0x0000000404127825 */ /* 0x000fe200078e0210 */
[----:B------:R1:W5:Y:S04]  /*0370*/  LDG.E R33, desc[UR4][R20.64] ;  /* 0x0000000414217981 */ /* 0x000368000c1e1900 */
[----:B------:R1:W5:Y:S04]  /*0380*/  LDG.E R4, desc[UR4][R14.64] ;  /* 0x000000040e047981 */ /* 0x000368000c1e1900 */
[----:B------:R1:W5:Y:S01]  /*0390*/  LDG.E R32, desc[UR4][R18.64] ;  /* 0x0000000412207981 */ /* 0x000362000c1e1900 */
[----:B------:R-:W-:Y:S01]  /*03a0*/  IMAD.MOV.U32 R10, RZ, RZ, 0x3f800000 ;  /* 0x3f800000ff0a7424 */ /* 0x000fe200078e00ff */
[----:B------:R-:W-:Y:S01]  /*03b0*/  BSSY.RECONVERGENT B0, `(.L_x_0) ;  /* 0x0000016000007945 */ /* 0x000fe20003800200 */
[----:B------:R-:W-:-:S02]  /*03c0*/  IMAD.MOV.U32 R35, RZ, RZ, RZ ;  /* 0x000000ffff237224 */ /* 0x000fc400078e00ff */
[----:B------:R-:W-:-:S06]  /*03d0*/  FMUL R0, |R8|, 2.8853900432586669922 ;  /* 0x4038aa3b08007820 */ /* 0x000fcc0000400200 */
[----:B------:R-:W3:Y:S01]  /*03e0*/  MUFU.EX2 R0, R0 ;  /* 0x0000000000007308 */ /* 0x000ee20000000800 */
[----:B------:R-:W-:Y:S01]  /*03f0*/  FMUL R23, R8, R8 ;  /* 0x0000000808177220 */ /* 0x000fe20000400000 */
[----:B---3--:R-:W-:-:S06]  /*0400*/  FADD R9, R0, 1 ;  /* 0x3f80000000097421 */ /* 0x008fcc0000000000 */
[----:B------:R-:W3:Y:S01]  /*0410*/  MUFU.RCP R9, R9 ;  /* 0x0000000900097308 */ /* 0x000ee20000001000 */
[----:B0-----:R-:W-:Y:S01]  /*0420*/  FFMA R12, R23, R24, -0.052303962409496307373 ;  /* 0xbd563cae170c7423 */ /* 0x001fe20000000018 */
[----:B------:R-:W-:-:S03]  /*0430*/  FSETP.GE.AND P2, PT, |R8|, 0.60000002384185791016, PT ;  /* 0x3f19999a0800780b */ /* 0x000fc60003f46200 */
[----:B------:R-:W-:Y:S01]  /*0440*/  FFMA R12, R23, R12, 0.1331529766321182251 ;  /* 0x3e085941170c7423 */ /* 0x000fe2000000000c */
[----:B------:R-:W-:-:S03]  /*0450*/  FSETP.GE.AND P1, PT, |R8|, 9.010913848876953125, PT ;  /* 0x41102cb40800780b */ /* 0x000fc60003f26200 */
[----:B------:R-:W-:Y:S01]  /*0460*/  FFMA R0, R23, R12, -0.33332768082618713379 ;  /* 0xbeaaa9ed17007423 */ /* 0x000fe2000000000c */
[----:B---3--:R-:W-:-:S03]  /*0470*/  FFMA R10, R9, -2, R10 ;  /* 0xc0000000090a7823 */ /* 0x008fc6000000000a */
[----:B------:R-:W-:Y:S02]  /*0480*/  FFMA R23, R23, R0, RZ ;  /* 0x0000000017177223 */ /* 0x000fe400000000ff */
[----:B------:R-:W-:-:S04]  /*0490*/  FSEL R13, R10, 1, !P1 ;  /* 0x3f8000000a0d7808 */ /* 0x000fc80004800000 */
[--C-:B------:R-:W-:Y:S01]  /*04a0*/  LOP3.LUT R34, R13, 0x80000000, R8.reuse, 0xb8, !PT ;  /* 0x800000000d227812 */ /* 0x100fe200078eb808 */
[----:B------:R-:W-:-:S04]  /*04b0*/  @!P2 FFMA R34, R8, R23, R8 ;  /* 0x000000170822a223 */ /* 0x000fc80000000008 */
[----:B------:R-:W0:Y:S01]  /*04c0*/  F2F.F64.F32 R8, R34 ;  /* 0x0000002200087310 */ /* 0x000e220000201800 */
[----:B------:R-:W-:Y:S01]  /*04d0*/  MOV R0, 0x510 ;  /* 0x0000051000007802 */ /* 0x000fe20000000f00 */
[----:B0-----:R-:W-:Y:S01]  /*04e0*/  DADD R36, -RZ, |R8| ;  /* 0x00000000ff247229 */ /* 0x001fe20000000508 */
[----:B-12---:R-:W-:-:S10]  /*04f0*/  @P0 FADD R35, RZ, R22 ;  /* 0x00000016ff230221 */ /* 0x006fd40000000000 */
[----:B-----5:R-:W-:Y:S05]  /*0500*/  CALL.REL.NOINC `($_Z14elementWise_bpiiPfS_S_S_S_S_S_S_S_b$__internal_accurate_pow) ;  /* 0x0000000400387944 */ /* 0x020fea0003c00000 */
[----:B------:R-:W-:Y:S05]  /*0510*/  BSYNC.RECONVERGENT B0 ;  /* 0x0000000000007941 */ /* 0x000fea0003800200 */
.L_x_0:
[----:B------:R-:W0:Y:S02]  /*0520*/  LDC.64 R14, c[0x0][0x3b8] ;  /* 0x0000ee00ff0e7b82 */ /* 0x000e240000000a00 */
[----:B0-----:R-:W-:-:S06]  /*0530*/  IMAD.WIDE R14, R11, 0x4, R14 ;  /* 0x000000040b0e7825 */ /* 0x001fcc00078e020e */
[----:B------:R0:W5:Y:S01]  /*0540*/  LDG.E R15, desc[UR4][R14.64] ;  /* 0x000000040e0f7981 */ /* 0x000162000c1e1900 */
[----:B------:R-:W-:Y:S01]  /*0550*/  DADD R10, R8, 2 ;  /* 0x40000000080a7429 */ /* 0x000fe20000000000 */
[----:B------:R-:W-:Y:S01]  /*0560*/  FSETP.NEU.AND P0, PT, R34, RZ, PT ;  /* 0x000000ff2200720b */ /* 0x000fe20003f0d000 */
[----:B------:R-:W-:Y:S01]  /*0570*/  BSSY.RECONVERGENT B0, `(.L_x_1) ;  /* 0x000000d000007945 */ /* 0x000fe20003800200 */
[----:B------:R-:W-:-:S07]  /*0580*/  MOV R13, R19 ;  /* 0x00000013000d7202 */ /* 0x000fce0000000f00 */
[----:B------:R-:W-:Y:S02]  /*0590*/  LOP3.LUT R0, R11, 0x7ff00000, RZ, 0xc0, !PT ;  /* 0x7ff000000b007812 */ /* 0x000fe400078ec0ff */
[----:B------:R0:W1:Y:S02]  /*05a0*/  F2F.F64.F32 R10, R5 ;  /* 0x00000005000a7310 */ /* 0x0000640000201800 */
[----:B------:R-:W-:Y:S02]  /*05b0*/  ISETP.NE.AND P1, PT, R0, 0x7ff00000, PT ;  /* 0x7ff000000000780c */ /* 0x000fe40003f25270 */
[----:B------:R-:W-:-:S11]  /*05c0*/  @!P0 CS2R R12, SRZ ;  /* 0x00000000000c8805 */ /* 0x000fd6000001ff00 */
[----:B01----:R-:W-:Y:S05]  /*05d0*/  @P1 BRA `(.L_x_2) ;  /* 0x0000000000181947 */ /* 0x003fea0003800000 */
[----:B------:R-:W-:-:S13]  /*05e0*/  FSETP.NAN.AND P0, PT, R34, R34, PT ;  /* 0x000000222200720b */ /* 0x000fda0003f08000 */
[----:B------:R-:W-:Y:S01]  /*05f0*/  @P0 DADD R12, R8, 2 ;  /* 0x40000000080c0429 */ /* 0x000fe20000000000 */
[----:B------:R-:W-:Y:S10]  /*0600*/  @P0 BRA `(.L_x_2) ;  /* 0x00000000000c0947 */ /* 0x000ff40003800000 */
[----:B------:R-:W-:-:S14]  /*0610*/  DSETP.NEU.AND P0, PT, |R8|, +INF , PT ;  /* 0x7ff000000800742a */ /* 0x000fdc0003f0d200 */
[----:B------:R-:W-:Y:S01]  /*0620*/  @!P0 IMAD.MOV.U32 R12, RZ, RZ, 0x0 ;  /* 0x00000000ff0c8424 */ /* 0x000fe200078e00ff */
[----:B------:R-:W-:-:S07]  /*0630*/  @!P0 MOV R13, 0x7ff00000 ;  /* 0x7ff00000000d8802 */ /* 0x000fce0000000f00 */
.L_x_2:
[----:B------:R-:W-:Y:S05]  /*0640*/  BSYNC.RECONVERGENT B0 ;  /* 0x0000000000007941 */ /* 0x000fea0003800200 */
.L_x_1:
[----:B------:R-:W-:Y:S01]  /*0650*/  DADD R12, -R12, 1 ;  /* 0x3ff000000c0c7429 */ /* 0x000fe20000000100 */
[----:B------:R-:W-:Y:S01]  /*0660*/  FSETP.NEU.AND P0, PT, R34, 1, PT ;  /* 0x3f8000002200780b */ /* 0x000fe20003f0d000 */
[----:B------:R-:W-:Y:S01]  /*0670*/  FMUL R0, R32, R33 ;  /* 0x0000002120007220 */ /* 0x000fe20000400000 */
[----:B------:R-:W-:Y:S01]  /*0680*/  DADD R36, -RZ, |R10| ;  /* 0x00000000ff247229 */ /* 0x000fe2000000050a */
[----:B------:R-:W-:Y:S06]  /*0690*/  BSSY.RECONVERGENT B0, `(.L_x_3) ;  /* 0x0000007000007945 */ /* 0x000fec0003800200 */
[----:B------:R-:W0:Y:S02]  /*06a0*/  F2F.F32.F64 R12, R12 ;  /* 0x0000000c000c7310 */ /* 0x000e240000301000 */
[----:B0-----:R-:W-:-:S05]  /*06b0*/  FSEL R8, R12, RZ, P0 ;  /* 0x000000ff0c087208 */ /* 0x001fca0000000000 */
[----:B------:R-:W-:Y:S01]  /*06c0*/  FFMA R8, R8, R0, R35 ;  /* 0x0000000008087223 */ /* 0x000fe20000000023 */
[----:B------:R-:W-:-:S03]  /*06d0*/  MOV R0, 0x700 ;  /* 0x0000070000007802 */ /* 0x000fc60000000f00 */
[----:B-----5:R-:W-:-:S07]  /*06e0*/  FMUL R9, R8, R15 ;  /* 0x0000000f08097220 */ /* 0x020fce0000400000 */
[----:B------:R-:W-:Y:S05]  /*06f0*/  CALL.REL.NOINC `($_Z14elementWise_bpiiPfS_S_S_S_S_S_S_S_b$__internal_accurate_pow) ;  /* 0x0000000000bc7944 */ /* 0x000fea0003c00000 */
[----:B------:R-:W-:Y:S05]  /*0700*/  BSYNC.RECONVERGENT B0 ;  /* 0x0000000000007941 */ /* 0x000fea0003800200 */
.L_x_3:
[----:B------:R-:W-:Y:S01]  /*0710*/  DADD R16, R10, 2 ;  /* 0x400000000a107429 */ /* 0x000fe20000000000 */
[----:B------:R-:W0:Y:S01]  /*0720*/  LDC R13, c[0x0][0x380] ;  /* 0x0000e000ff0d7b82 */ /* 0x000e220000000800 */
[----:B------:R-:W-:Y:S01]  /*0730*/  FSETP.NEU.AND P0, PT, R5, RZ, PT ;  /* 0x000000ff0500720b */ /* 0x000fe20003f0d000 */
[----:B------:R-:W-:Y:S06]  /*0740*/  BSSY.RECONVERGENT B0, `(.L_x_4) ;  /* 0x000000e000007945 */ /* 0x000fec0003800200 */
[----:B------:R-:W1:Y:S01]  /*0750*/  LDC.64 R14, c[0x0][0x398] ;  /* 0x0000e600ff0e7b82 */ /* 0x000e620000000a00 */
[----:B------:R-:W-:-:S02]  /*0760*/  LOP3.LUT R16, R17, 0x7ff00000, RZ, 0xc0, !PT ;  /* 0x7ff0000011107812 */ /* 0x000fc400078ec0ff */
[----:B------:R-:W-:Y:S02]  /*0770*/  MOV R17, R19 ;  /* 0x0000001300117202 */ /* 0x000fe40000000f00 */
[----:B------:R-:W-:Y:S01]  /*0780*/  ISETP.NE.AND P1, PT, R16, 0x7ff00000, PT ;  /* 0x7ff000001000780c */ /* 0x000fe20003f25270 */
[----:B------:R-:W-:Y:S01]  /*0790*/  IMAD.MOV.U32 R16, RZ, RZ, R12 ;  /* 0x000000ffff107224 */ /* 0x000fe200078e000c */
[----:B------:R-:W-:-:S11]  /*07a0*/  @!P0 CS2R R16, SRZ ;  /* 0x0000000000108805 */ /* 0x000fd6000001ff00 */
[----:B------:R-:W-:Y:S05]  /*07b0*/  @P1 BRA `(.L_x_5) ;  /* 0x0000000000181947 */ /* 0x000fea0003800000 */
[----:B------:R-:W-:-:S13]  /*07c0*/  FSETP.NAN.AND P0, PT, R5, R5, PT ;  /* 0x000000050500720b */ /* 0x000fda0003f08000 */
[----:B------:R-:W-:Y:S01]  /*07d0*/  @P0 DADD R16, R10, 2 ;  /* 0x400000000a100429 */ /* 0x000fe20000000000 */
[----:B------:R-:W-:Y:S10]  /*07e0*/  @P0 BRA `(.L_x_5) ;  /* 0x00000000000c0947 */ /* 0x000ff40003800000 */
[----:B------:R-:W-:-:S14]  /*07f0*/  DSETP.NEU.AND P0, PT, |R10|, +INF , PT ;  /* 0x7ff000000a00742a */ /* 0x000fdc0003f0d200 */
[----:B------:R-:W-:Y:S01]  /*0800*/  @!P0 IMAD.MOV.U32 R16, RZ, RZ, 0x0 ;  /* 0x00000000ff108424 */ /* 0x000fe200078e00ff */
[----:B------:R-:W-:-:S07]  /*0810*/  @!P0 MOV R17, 0x7ff00000 ;  /* 0x7ff0000000118802 */ /* 0x000fce0000000f00 */
.L_x_5:
[----:B------:R-:W-:Y:S05]  /*0820*/  BSYNC.RECONVERGENT B0 ;  /* 0x0000000000007941 */ /* 0x000fea0003800200 */
.L_x_4:
[----:B------:R-:W-:Y:S01]  /*0830*/  DADD R16, -R16, 1 ;  /* 0x3ff0000010107429 */ /* 0x000fe20000000100 */
[----:B-1----:R-:W-:-:S04]  /*0840*/  IMAD.WIDE R14, R2, 0x4, R14 ;  /* 0x00000004020e7825 */ /* 0x002fc800078e020e */
[----:B------:R-:W-:Y:S01]  /*0850*/  FADD R11, -R32, 1 ;  /* 0x3f800000200b7421 */ /* 0x000fe20000000100 */
[----:B------:R-:W-:Y:S01]  /*0860*/  FADD R2, -R3, 1 ;  /* 0x3f80000003027421 */ /* 0x000fe20000000100 */
[----:B------:R-:W-:Y:S01]  /*0870*/  FADD R19, -R4, 1 ;  /* 0x3f80000004137421 */ /* 0x000fe20000000100 */
[----:B------:R-:W-:Y:S01]  /*0880*/  FSETP.NEU.AND P0, PT, R5, 1, PT ;  /* 0x3f8000000500780b */ /* 0x000fe20003f0d000 */
[----:B------:R1:W2:Y:S01]  /*0890*/  F2F.F32.F64 R0, R16 ;  /* 0x0000001000007310 */ /* 0x0002a20000301000 */
[----:B------:R-:W-:Y:S01]  /*08a0*/  FMUL R32, R32, R11 ;  /* 0x0000000b20207220 */ /* 0x000fe20000400000 */
[----:B0-----:R-:W-:-:S04]  /*08b0*/  IMAD.WIDE R10, R13, 0x4, R14 ;  /* 0x000000040d0a7825 */ /* 0x001fc800078e020e */
[----:B------:R-:W-:Y:S01]  /*08c0*/  FMUL R5, R5, R8 ;  /* 0x0000000805057220 */ /* 0x000fe20000400000 */
[C---:B------:R-:W-:Y:S01]  /*08d0*/  FMUL R2, R3.reuse, R2 ;  /* 0x0000000203027220 */ /* 0x040fe20000400000 */
[----:B------:R-:W-:Y:S01]  /*08e0*/  FMUL R12, R4, R19 ;  /* 0x00000013040c7220 */ /* 0x000fe20000400000 */
[----:B------:R-:W-:Y:S01]  /*08f0*/  FMUL R3, R3, R8 ;  /* 0x0000000803037220 */ /* 0x000fe20000400000 */
[----:B------:R-:W-:Y:S01]  /*0900*/  FMUL R33, R33, R34 ;  /* 0x0000002221217220 */ /* 0x000fe20000400000 */
[----:B------:R-:W-:Y:S01]  /*0910*/  FMUL R19, R2, R5 ;  /* 0x0000000502137220 */ /* 0x000fe20000400000 */
[----:B------:R-:W-:Y:S01]  /*0920*/  FMUL R9, R9, R12 ;  /* 0x0000000c09097220 */ /* 0x000fe20000400000 */
[----:B-1----:R-:W-:-:S04]  /*0930*/  IMAD.WIDE R16, R13, 0x4, R10 ;  /* 0x000000040d107825 */ /* 0x002fc800078e020a */
[----:B------:R-:W-:Y:S01]  /*0940*/  FMUL R33, R32, R33 ;  /* 0x0000002120217220 */ /* 0x000fe20000400000 */
[----:B------:R-:W-:Y:S01]  /*0950*/  STG.E desc[UR4][R14.64], R19 ;  /* 0x000000130e007986 */ /* 0x000fe2000c101904 */
[----:B--2---:R-:W-:-:S03]  /*0960*/  FSEL R0, R0, RZ, P0 ;  /* 0x000000ff00007208 */ /* 0x004fc60000000000 */
[----:B------:R-:W-:Y:S02]  /*0970*/  STG.E desc[UR4][R10.64], R9 ;  /* 0x000000090a007986 */ /* 0x000fe4000c101904 */
[----:B------:R-:W-:Y:S01]  /*0980*/  FMUL R5, R0, R3 ;  /* 0x0000000300057220 */ /* 0x000fe20000400000 */
[----:B------:R-:W-:-:S04]  /*0990*/  IMAD.WIDE R2, R13, 0x4, R16 ;  /* 0x000000040d027825 */ /* 0x000fc800078e0210 */
[----:B------:R-:W-:Y:S01]  /*09a0*/  FMUL R13, R4, R8 ;  /* 0x00000008040d7220 */ /* 0x000fe20000400000 */
[----:B------:R-:W-:Y:S04]  /*09b0*/  STG.E desc[UR4][R16.64], R5 ;  /* 0x0000000510007986 */ /* 0x000fe8000c101904 */
[----:B------:R-:W-:Y:S04]  /*09c0*/  STG.E desc[UR4][R2.64], R33 ;  /* 0x0000002102007986 */ /* 0x000fe8000c101904 */
[----:B------:R-:W-:Y:S01]  /*09d0*/  STG.E desc[UR4][R6.64], R13 ;  /* 0x0000000d06007986 */ /* 0x000fe2000c101904 */
[----:B------:R-:W-:Y:S05]  /*09e0*/  EXIT ;  /* 0x000000000000794d */ /* 0x000fea0003800000 */
        .type           $_Z14elementWise_bpiiPfS_S_S_S_S_S_S_S_b$__internal_accurate_pow,@function
        .size           $_Z14elementWise_bpiiPfS_S_S_S_S_S_S_S_b$__internal_accurate_pow,(.L_x_49 - $_Z14elementWise_bpiiPfS_S_S_S_S_S_S_S_b$__internal_accurate_pow)
$_Z14elementWise_bpiiPfS_S_S_S_S_S_S_S_b$__internal_accurate_pow:
[----:B------:R-:W-:Y:S01]  /*09f0*/  ISETP.GT.U32.AND P0, PT, R37, 0xfffff, PT ;  /* 0x000fffff2500780c */ /* 0x000fe20003f04070 */
[----:B------:R-:W-:Y:S01]  /*0a00*/  IMAD.MOV.U32 R14, RZ, RZ, R37 ;  /* 0x000000ffff0e7224 */ /* 0x000fe200078e0025 */
[----:B------:R-:W-:Y:S01]  /*0a10*/  MOV R16, 0x41ad3b5a ;  /* 0x41ad3b5a00107802 */ /* 0x000fe20000000f00 */
[----:B------:R-:W-:Y:S01]  /*0a20*/  IMAD.MOV.U32 R18, RZ, RZ, R36 ;  /* 0x000000ffff127224 */ /* 0x000fe200078e0024 */
[----:B------:R-:W-:Y:S01]  /*0a30*/  UMOV UR6, 0x7d2cafe2 ;  /* 0x7d2cafe200067882 */ /* 0x000fe20000000000 */
[----:B------:R-:W-:Y:S01]  /*0a40*/  IMAD.MOV.U32 R17, RZ, RZ, 0x3ed0f5d2 ;  /* 0x3ed0f5d2ff117424 */ /* 0x000fe200078e00ff */
[----:B------:R-:W-:Y:S01]  /*0a50*/  UMOV UR7, 0x3eb0f5ff ;  /* 0x3eb0f5ff00077882 */ /* 0x000fe20000000000 */
[----:B------:R-:W-:Y:S01]  /*0a60*/  UMOV UR8, 0x3b39803f ;  /* 0x3b39803f00087882 */ /* 0x000fe20000000000 */
[----:B------:R-:W-:-:S05]  /*0a70*/  UMOV UR9, 0x3c7abc9e ;  /* 0x3c7abc9e00097882 */ /* 0x000fca0000000000 */
[----:B------:R-:W-:Y:S01]  /*0a80*/  @!P0 DMUL R12, R36, 1.80143985094819840000e+16 ;  /* 0x43500000240c8828 */ /* 0x000fe20000000000 */
[----:B------:R-:W-:-:S09]  /*0a90*/  SHF.R.U32.HI R37, RZ, 0x14, R37 ;  /* 0x00000014ff257819 */ /* 0x000fd20000011625 */
[----:B------:R-:W-:Y:S02]  /*0aa0*/  @!P0 MOV R14, R13 ;  /* 0x0000000d000e8202 */ /* 0x000fe40000000f00 */
[----:B------:R-:W-:Y:S02]  /*0ab0*/  @!P0 MOV R18, R12 ;  /* 0x0000000c00128202 */ /* 0x000fe40000000f00 */
[----:B------:R-:W-:Y:S02]  /*0ac0*/  LOP3.LUT R14, R14, 0x800fffff, RZ, 0xc0, !PT ;  /* 0x800fffff0e0e7812 */ /* 0x000fe400078ec0ff */
[----:B------:R-:W-:Y:S01]  /*0ad0*/  @!P0 LEA.HI R37, R13, 0xffffffca, RZ, 0xc ;  /* 0xffffffca0d258811 */ /* 0x000fe200078f60ff */
[----:B------:R-:W-:Y:S01]  /*0ae0*/  HFMA2 R13, -RZ, RZ, 3.59375, 0 ;  /* 0x43300000ff0d7431 */ /* 0x000fe200000001ff */
[----:B------:R-:W-:Y:S01]  /*0af0*/  LOP3.LUT R19, R14, 0x3ff00000, RZ, 0xfc, !PT ;  /* 0x3ff000000e137812 */ /* 0x000fe200078efcff */
[----:B------:R-:W-:Y:S01]  /*0b00*/  IMAD.MOV.U32 R14, RZ, RZ, RZ ;  /* 0x000000ffff0e7224 */ /* 0x000fe200078e00ff */
[----:B------:R-:W-:-:S02]  /*0b10*/  IADD3 R12, PT, PT, R37, -0x3ff, RZ ;  /* 0xfffffc01250c7810 */ /* 0x000fc40007ffe0ff */
[----:B------:R-:W-:-:S13]  /*0b20*/  ISETP.GE.U32.AND P1, PT, R19, 0x3ff6a09f, PT ;  /* 0x3ff6a09f1300780c */ /* 0x000fda0003f26070 */
[----:B------:R-:W-:Y:S02]  /*0b30*/  @P1 VIADD R15, R19, 0xfff00000 ;  /* 0xfff00000130f1836 */ /* 0x000fe40000000000 */
[----:B------:R-:W-:-:S03]  /*0b40*/  @P1 VIADD R12, R37, 0xfffffc02 ;  /* 0xfffffc02250c1836 */ /* 0x000fc60000000000 */
[----:B------:R-:W-:Y:S02]  /*0b50*/  @P1 MOV R19, R15 ;  /* 0x0000000f00131202 */ /* 0x000fe40000000f00 */
[----:B------:R-:W-:-:S04]  /*0b60*/  LOP3.LUT R12, R12, 0x80000000, RZ, 0x3c, !PT ;  /* 0x800000000c0c7812 */ /* 0x000fc800078e3cff */
[C---:B------:R-:W-:Y:S02]  /*0b70*/  DADD R20, R18.reuse, 1 ;  /* 0x3ff0000012147429 */ /* 0x040fe40000000000 */
[----:B------:R-:W-:-:S04]  /*0b80*/  DADD R18, R18, -1 ;  /* 0xbff0000012127429 */ /* 0x000fc80000000000 */
[----:B------:R-:W0:Y:S02]  /*0b90*/  MUFU.RCP64H R15, R21 ;  /* 0x00000015000f7308 */ /* 0x000e240000001800 */
[----:B0-----:R-:W-:-:S08]  /*0ba0*/  DFMA R28, -R20, R14, 1 ;  /* 0x3ff00000141c742b */ /* 0x001fd0000000010e */
[----:B------:R-:W-:-:S08]  /*0bb0*/  DFMA R28, R28, R28, R28 ;  /* 0x0000001c1c1c722b */ /* 0x000fd0000000001c */
[----:B------:R-:W-:-:S08]  /*0bc0*/  DFMA R28, R14, R28, R14 ;  /* 0x0000001c0e1c722b */ /* 0x000fd0000000000e */
[----:B------:R-:W-:-:S08]  /*0bd0*/  DMUL R14, R18, R28 ;  /* 0x0000001c120e7228 */ /* 0x000fd00000000000 */
[----:B------:R-:W-:-:S08]  /*0be0*/  DFMA R14, R18, R28, R14 ;  /* 0x0000001c120e722b */ /* 0x000fd0000000000e */
[----:B------:R-:W-:Y:S02]  /*0bf0*/  DMUL R26, R14, R14 ;  /* 0x0000000e0e1a7228 */ /* 0x000fe40000000000 */
[----:B------:R-:W-:-:S06]  /*0c00*/  DADD R20, R18, -R14 ;  /* 0x0000000012147229 */ /* 0x000fcc000000080e */
[----:B------:R-:W-:Y:S01]  /*0c10*/  DFMA R16, R26, UR6, R16 ;  /* 0x000000061a107c2b */ /* 0x000fe20008000010 */
[----:B------:R-:W-:Y:S01]  /*0c20*/  UMOV UR6, 0x75488a3f ;  /* 0x75488a3f00067882 */ /* 0x000fe20000000000 */
[----:B------:R-:W-:Y:S01]  /*0c30*/  UMOV UR7, 0x3ef3b20a ;  /* 0x3ef3b20a00077882 */ /* 0x000fe20000000000 */
[----:B------:R-:W-:-:S05]  /*0c40*/  DADD R20, R20, R20 ;  /* 0x0000000014147229 */ /* 0x000fca0000000014 */
[----:B------:R-:W-:Y:S01]  /*0c50*/  DFMA R24, R26, R16, UR6 ;  /* 0x000000061a187e2b */ /* 0x000fe20008000010 */
[----:B------:R-:W-:Y:S01]  /*0c60*/  UMOV UR6, 0xe4faecd5 ;  /* 0xe4faecd500067882 */ /* 0x000fe20000000000 */
[----:B------:R-:W-:Y:S01]  /*0c70*/  UMOV UR7, 0x3f1745cd ;  /* 0x3f1745cd00077882 */ /* 0x000fe20000000000 */
[-C--:B------:R-:W-:Y:S02]  /*0c80*/  DFMA R20, R18, -R14.reuse, R20 ;  /* 0x8000000e1214722b */ /* 0x080fe40000000014 */
[----:B------:R-:W-:-:S03]  /*0c90*/  DMUL R18, R14, R14 ;  /* 0x0000000e0e127228 */ /* 0x000fc60000000000 */
[----:B------:R-:W-:Y:S01]  /*0ca0*/  DFMA R24, R26, R24, UR6 ;  /* 0x000000061a187e2b */ /* 0x000fe20008000018 */
[----:B------:R-:W-:Y:S01]  /*0cb0*/  UMOV UR6, 0x258a578b ;  /* 0x258a578b00067882 */ /* 0x000fe20000000000 */
[----:B------:R-:W-:Y:S01]  /*0cc0*/  UMOV UR7, 0x3f3c71c7 ;  /* 0x3f3c71c700077882 */ /* 0x000fe20000000000 */
[----:B------:R-:W-:-:S05]  /*0cd0*/  DMUL R20, R28, R20 ;  /* 0x000000141c147228 */ /* 0x000fca0000000000 */
[----:B------:R-:W-:Y:S01]  /*0ce0*/  DFMA R24, R26, R24, UR6 ;  /* 0x000000061a187e2b */ /* 0x000fe20008000018 */
[----:B------:R-:W-:Y:S01]  /*0cf0*/  UMOV UR6, 0x9242b910 ;  /* 0x9242b91000067882 */ /* 0x000fe20000000000 */
[----:B------:R-:W-:-:S03]  /*0d00*/  UMOV UR7, 0x3f624924 ;  /* 0x3f62492400077882 */ /* 0x000fc60000000000 */
[----:B------:R-:W-:Y:S01]  /*0d10*/  IADD3 R31, PT, PT, R21, 0x100000, RZ ;  /* 0x00100000151f7810 */ /* 0x000fe20007ffe0ff */
[----:B------:R-:W-:Y:S02]  /*0d20*/  IMAD.MOV.U32 R30, RZ, RZ, R20 ;  /* 0x000000ffff1e7224 */ /* 0x000fe400078e0014 */
[----:B------:R-:W-:Y:S01]  /*0d30*/  DFMA R24, R26, R24, UR6 ;  /* 0x000000061a187e2b */ /* 0x000fe20008000018 */
[----:B------:R-:W-:Y:S01]  /*0d40*/  UMOV UR6, 0x99999dfb ;  /* 0x99999dfb00067882 */ /* 0x000fe20000000000 */
[----:B------:R-:W-:-:S06]  /*0d50*/  UMOV UR7, 0x3f899999 ;  /* 0x3f89999900077882 */ /* 0x000fcc0000000000 */
[----:B------:R-:W-:Y:S01]  /*0d60*/  DFMA R24, R26, R24, UR6 ;  /* 0x000000061a187e2b */ /* 0x000fe20008000018 */
[----:B------:R-:W-:Y:S01]  /*0d70*/  UMOV UR6, 0x55555555 ;  /* 0x5555555500067882 */ /* 0x000fe20000000000 */
[----:B------:R-:W-:-:S06]  /*0d80*/  UMOV UR7, 0x3fb55555 ;  /* 0x3fb5555500077882 */ /* 0x000fcc0000000000 */
[----:B------:R-:W-:-:S08]  /*0d90*/  DFMA R16, R26, R24, UR6 ;  /* 0x000000061a107e2b */ /* 0x000fd00008000018 */
[----:B------:R-:W-:Y:S01]  /*0da0*/  DADD R22, -R16, UR6 ;  /* 0x0000000610167e29 */ /* 0x000fe20008000100 */
[----:B------:R-:W-:Y:S01]  /*0db0*/  UMOV UR6, 0xb9e7b0 ;  /* 0x00b9e7b000067882 */ /* 0x000fe20000000000 */
[----:B------:R-:W-:-:S06]  /*0dc0*/  UMOV UR7, 0x3c46a4cb ;  /* 0x3c46a4cb00077882 */ /* 0x000fcc0000000000 */
[----:B------:R-:W-:Y:S02]  /*0dd0*/  DFMA R26, R26, R24, R22 ;  /* 0x000000181a1a722b */ /* 0x000fe40000000016 */
[C---:B------:R-:W-:Y:S02]  /*0de0*/  DMUL R22, R14.reuse, R18 ;  /* 0x000000120e167228 */ /* 0x040fe40000000000 */
[----:B------:R-:W-:-:S04]  /*0df0*/  DFMA R24, R14, R14, -R18 ;  /* 0x0000000e0e18722b */ /* 0x000fc80000000812 */
[----:B------:R-:W-:Y:S01]  /*0e00*/  DADD R26, R26, -UR6 ;  /* 0x800000061a1a7e29 */ /* 0x000fe20008000000 */
[----:B------:R-:W-:Y:S01]  /*0e10*/  UMOV UR6, 0x80000000 ;  /* 0x8000000000067882 */ /* 0x000fe20000000000 */
[C---:B------:R-:W-:Y:S01]  /*0e20*/  DFMA R28, R14.reuse, R18, -R22 ;  /* 0x000000120e1c722b */ /* 0x040fe20000000816 */
[----:B------:R-:W-:Y:S01]  /*0e30*/  UMOV UR7, 0x43300000 ;  /* 0x4330000000077882 */ /* 0x000fe20000000000 */
[----:B------:R-:W-:Y:S02]  /*0e40*/  DFMA R24, R14, R30, R24 ;  /* 0x0000001e0e18722b */ /* 0x000fe40000000018 */
[----:B------:R-:W-:Y:S01]  /*0e50*/  DADD R12, R12, -UR6 ;  /* 0x800000060c0c7e29 */ /* 0x000fe20008000000 */
[----:B------:R-:W-:Y:S01]  /*0e60*/  UMOV UR6, 0xfefa39ef ;  /* 0xfefa39ef00067882 */ /* 0x000fe20000000000 */
[----:B------:R-:W-:Y:S02]  /*0e70*/  UMOV UR7, 0x3fe62e42 ;  /* 0x3fe62e4200077882 */ /* 0x000fe40000000000 */
[----:B------:R-:W-:-:S02]  /*0e80*/  DFMA R28, R20, R18, R28 ;  /* 0x00000012141c722b */ /* 0x000fc4000000001c */
[----:B------:R-:W-:-:S06]  /*0e90*/  DADD R18, R16, R26 ;  /* 0x0000000010127229 */ /* 0x000fcc000000001a */
[----:B------:R-:W-:Y:S02]  /*0ea0*/  DFMA R28, R14, R24, R28 ;  /* 0x000000180e1c722b */ /* 0x000fe4000000001c */
[----:B------:R-:W-:Y:S02]  /*0eb0*/  DMUL R24, R18, R22 ;  /* 0x0000001612187228 */ /* 0x000fe40000000000 */
[----:B------:R-:W-:-:S06]  /*0ec0*/  DADD R30, R16, -R18 ;  /* 0x00000000101e7229 */ /* 0x000fcc0000000812 */
[----:B------:R-:W-:Y:S02]  /*0ed0*/  DFMA R16, R18, R22, -R24 ;  /* 0x000000161210722b */ /* 0x000fe40000000818 */
[----:B------:R-:W-:-:S06]  /*0ee0*/  DADD R30, R26, R30 ;  /* 0x000000001a1e7229 */ /* 0x000fcc000000001e */
[----:B------:R-:W-:-:S08]  /*0ef0*/  DFMA R16, R18, R28, R16 ;  /* 0x0000001c1210722b */ /* 0x000fd00000000010 */
[----:B------:R-:W-:-:S08]  /*0f00*/  DFMA R22, R30, R22, R16 ;  /* 0x000000161e16722b */ /* 0x000fd00000000010 */
[----:B------:R-:W-:-:S08]  /*0f10*/  DADD R18, R24, R22 ;  /* 0x0000000018127229 */ /* 0x000fd00000000016 */
[--C-:B------:R-:W-:Y:S02]  /*0f20*/  DADD R16, R14, R18.reuse ;  /* 0x000000000e107229 */ /* 0x100fe40000000012 */
[----:B------:R-:W-:-:S06]  /*0f30*/  DADD R24, R24, -R18 ;  /* 0x0000000018187229 */ /* 0x000fcc0000000812 */
[----:B------:R-:W-:Y:S02]  /*0f40*/  DADD R14, R14, -R16 ;  /* 0x000000000e0e7229 */ /* 0x000fe40000000810 */
[----:B------:R-:W-:-:S06]  /*0f50*/  DADD R24, R22, R24 ;  /* 0x0000000016187229 */ /* 0x000fcc0000000018 */
[----:B------:R-:W-:-:S08]  /*0f60*/  DADD R14, R18, R14 ;  /* 0x00000000120e7229 */ /* 0x000fd0000000000e */
[----:B------:R-:W-:-:S08]  /*0f70*/  DADD R14, R24, R14 ;  /* 0x00000000180e7229 */ /* 0x000fd0000000000e */
[----:B------:R-:W-:-:S08]  /*0f80*/  DADD R20, R20, R14 ;  /* 0x0000000014147229 */ /* 0x000fd0000000000e */
[----:B------:R-:W-:-:S08]  /*0f90*/  DADD R18, R16, R20 ;  /* 0x0000000010127229 */ /* 0x000fd00000000014 */
[--C-:B------:R-:W-:Y:S02]  /*0fa0*/  DFMA R14, R12, UR6, R18.reuse ;  /* 0x000000060c0e7c2b */ /* 0x100fe40008000012 */
[----:B------:R-:W-:-:S06]  /*0fb0*/  DADD R22, R16, -R18 ;  /* 0x0000000010167229 */ /* 0x000fcc0000000812 */
[----:B------:R-:W-:Y:S02]  /*0fc0*/  DFMA R16, R12, -UR6, R14 ;  /* 0x800000060c107c2b */ /* 0x000fe4000800000e */
[----:B------:R-:W-:-:S06]  /*0fd0*/  DADD R22, R20, R22 ;  /* 0x0000000014167229 */ /* 0x000fcc0000000016 */
[----:B------:R-:W-:-:S08]  /*0fe0*/  DADD R16, -R18, R16 ;  /* 0x0000000012107229 */ /* 0x000fd00000000110 */
[----:B------:R-:W-:-:S08]  /*0ff0*/  DADD R16, R22, -R16 ;  /* 0x0000000016107229 */ /* 0x000fd00000000810 */
[----:B------:R-:W-:-:S08]  /*1000*/  DFMA R16, R12, UR8, R16 ;  /* 0x000000080c107c2b */ /* 0x000fd00008000010 */
[----:B------:R-:W-:-:S08]  /*1010*/  DADD R12, R14, R16 ;  /* 0x000000000e0c7229 */ /* 0x000fd00000000010 */
[----:B------:R-:W-:Y:S02]  /*1020*/  DADD R14, R14, -R12 ;  /* 0x000000000e0e7229 */ /* 0x000fe4000000080c */
[----:B------:R-:W-:-:S06]  /*1030*/  DMUL R22, R12, 2 ;  /* 0x400000000c167828 */ /* 0x000fcc0000000000 */
[----:B------:R-:W-:Y:S02]  /*1040*/  DADD R14, R16, R14 ;  /* 0x00000000100e7229 */ /* 0x000fe4000000000e */
[----:B------:R-:W-:-:S08]  /*1050*/  DFMA R20, R12, 2, -R22 ;  /* 0x400000000c14782b */ /* 0x000fd00000000816 */
[----:B------:R-:W-:Y:S01]  /*1060*/  DFMA R20, R14, 2, R20 ;  /* 0x400000000e14782b */ /* 0x000fe20000000014 */
[----:B------:R-:W-:Y:S01]  /*1070*/  IMAD.MOV.U32 R14, RZ, RZ, 0x652b82fe ;  /* 0x652b82feff0e7424 */ /* 0x000fe200078e00ff */
[----:B------:R-:W-:-:S06]  /*1080*/  MOV R15, 0x3ff71547 ;  /* 0x3ff71547000f7802 */ /* 0x000fcc0000000f00 */
[----:B------:R-:W-:-:S08]  /*1090*/  DADD R12, R22, R20 ;  /* 0x00000000160c7229 */ /* 0x000fd00000000014 */
[----:B------:R-:W-:Y:S02]  /*10a0*/  DFMA R14, R12, R14, 6.75539944105574400000e+15 ;  /* 0x433800000c0e742b */ /* 0x000fe4000000000e */
[----:B------:R-:W-:Y:S01]  /*10b0*/  FSETP.GEU.AND P0, PT, |R13|, 4.1917929649353027344, PT ;  /* 0x4086232b0d00780b */ /* 0x000fe20003f0e200 */
[----:B------:R-:W-:-:S05]  /*10c0*/  DADD R22, R22, -R12 ;  /* 0x0000000016167229 */ /* 0x000fca000000080c */
[----:B------:R-:W-:-:S03]  /*10d0*/  DADD R16, R14, -6.75539944105574400000e+15 ;  /* 0xc33800000e107429 */ /* 0x000fc60000000000 */
[----:B------:R-:W-:-:S05]  /*10e0*/  DADD R20, R20, R22 ;  /* 0x0000000014147229 */ /* 0x000fca0000000016 */
[----:B------:R-:W-:Y:S01]  /*10f0*/  DFMA R18, R16, -UR6, R12 ;  /* 0x8000000610127c2b */ /* 0x000fe2000800000c */
[----:B------:R-:W-:Y:S01]  /*1100*/  UMOV UR6, 0x3b39803f ;  /* 0x3b39803f00067882 */ /* 0x000fe20000000000 */
[----:B------:R-:W-:-:S06]  /*1110*/  UMOV UR7, 0x3c7abc9e ;  /* 0x3c7abc9e00077882 */ /* 0x000fcc0000000000 */
[----:B------:R-:W-:Y:S01]  /*1120*/  DFMA R18, R16, -UR6, R18 ;  /* 0x8000000610127c2b */ /* 0x000fe20008000012 */
[----:B------:R-:W-:Y:S01]  /*1130*/  UMOV UR6, 0x69ce2bdf ;  /* 0x69ce2bdf00067882 */ /* 0x000fe20000000000 */
[----:B------:R-:W-:Y:S01]  /*1140*/  IMAD.MOV.U32 R16, RZ, RZ, -0x35dec16 ;  /* 0xfca213eaff107424 */ /* 0x000fe200078e00ff */
[----:B------:R-:W-:Y:S01]  /*1150*/  MOV R17, 0x3e928af3 ;  /* 0x3e928af300117802 */ /* 0x000fe20000000f00 */
[----:B------:R-:W-:-:S05]  /*1160*/  UMOV UR7, 0x3e5ade15 ;  /* 0x3e5ade1500077882 */ /* 0x000fca0000000000 */
[----:B------:R-:W-:Y:S01]  /*1170*/  DFMA R16, R18, UR6, R16 ;  /* 0x0000000612107c2b */ /* 0x000fe20008000010 */
[----:B------:R-:W-:Y:S01]  /*1180*/  UMOV UR6, 0x62401315 ;  /* 0x6240131500067882 */ /* 0x000fe20000000000 */
[----:B------:R-:W-:-:S06]  /*1190*/  UMOV UR7, 0x3ec71dee ;  /* 0x3ec71dee00077882 */ /* 0x000fcc0000000000 */
[----:B------:R-:W-:Y:S01]  /*11a0*/  DFMA R16, R18, R16, UR6 ;  /* 0x0000000612107e2b */ /* 0x000fe20008000010 */
        /* <DEDUP_REMOVED lines=20> */
[----:B------:R-:W-:-:S08]  /*12f0*/  DFMA R16, R18, R16, UR6 ;  /* 0x0000000612107e2b */ /* 0x000fd00008000010 */
[----:B------:R-:W-:-:S08]  /*1300*/  DFMA R16, R18, R16, 1 ;  /* 0x3ff000001210742b */ /* 0x000fd00000000010 */
[----:B------:R-:W-:-:S10]  /*1310*/  DFMA R16, R18, R16, 1 ;  /* 0x3ff000001210742b */ /* 0x000fd40000000010 */
[----:B------:R-:W-:Y:S01]  /*1320*/  IMAD R19, R14, 0x100000, R17 ;  /* 0x001000000e137824 */ /* 0x000fe200078e0211 */
[----:B------:R-:W-:Y:S01]  /*1330*/  MOV R18, R16 ;  /* 0x0000001000127202 */ /* 0x000fe20000000f00 */
[----:B------:R-:W-:Y:S06]  /*1340*/  @!P0 BRA `(.L_x_6) ;  /* 0x0000000000308947 */ /* 0x000fec0003800000 */
[----:B------:R-:W-:Y:S01]  /*1350*/  FSETP.GEU.AND P1, PT, |R13|, 4.2275390625, PT ;  /* 0x408748000d00780b */ /* 0x000fe20003f2e200 */
[C---:B------:R-:W-:Y:S02]  /*1360*/  DADD R18, R12.reuse, +INF ;  /* 0x7ff000000c127429 */ /* 0x040fe40000000000 */
[----:B------:R-:W-:-:S08]  /*1370*/  DSETP.GEU.AND P0, PT, R12, RZ, PT ;  /* 0x000000ff0c00722a */ /* 0x000fd00003f0e000 */
[----:B------:R-:W-:Y:S02]  /*1380*/  FSEL R18, R18, RZ, P0 ;  /* 0x000000ff12127208 */ /* 0x000fe40000000000 */
[----:B------:R-:W-:Y:S02]  /*1390*/  @!P1 LEA.HI R15, R14, R14, RZ, 0x1 ;  /* 0x0000000e0e0f9211 */ /* 0x000fe400078f08ff */
[----:B------:R-:W-:Y:S02]  /*13a0*/  FSEL R19, R19, RZ, P0 ;  /* 0x000000ff13137208 */ /* 0x000fe40000000000 */
[----:B------:R-:W-:-:S04]  /*13b0*/  @!P1 SHF.R.S32.HI R15, RZ, 0x1, R15 ;  /* 0x00000001ff0f9819 */ /* 0x000fc8000001140f */
[----:B------:R-:W-:Y:S01]  /*13c0*/  @!P1 LEA R17, R15, R17, 0x14 ;  /* 0x000000110f119211 */ /* 0x000fe200078ea0ff */
[----:B------:R-:W-:-:S05]  /*13d0*/  @!P1 IMAD.IADD R12, R14, 0x1, -R15 ;  /* 0x000000010e0c9824 */ /* 0x000fca00078e0a0f */
[----:B------:R-:W-:Y:S01]  /*13e0*/  @!P1 LEA R13, R12, 0x3ff00000, 0x14 ;  /* 0x3ff000000c0d9811 */ /* 0x000fe200078ea0ff */
[----:B------:R-:W-:-:S06]  /*13f0*/  @!P1 IMAD.MOV.U32 R12, RZ, RZ, RZ ;  /* 0x000000ffff0c9224 */ /* 0x000fcc00078e00ff */
[----:B------:R-:W-:-:S11]  /*1400*/  @!P1 DMUL R18, R16, R12 ;  /* 0x0000000c10129228 */ /* 0x000fd60000000000 */
.L_x_6:
[----:B------:R-:W-:Y:S01]  /*1410*/  DFMA R20, R20, R18, R18 ;  /* 0x000000121414722b */ /* 0x000fe20000000012 */
[----:B------:R-:W-:Y:S01]  /*1420*/  MOV R14, R0 ;  /* 0x00000000000e7202 */ /* 0x000fe20000000f00 */
[----:B------:R-:W-:Y:S01]  /*1430*/  DSETP.NEU.AND P0, PT, |R18|, +INF , PT ;  /* 0x7ff000001200742a */ /* 0x000fe20003f0d200 */
[----:B------:R-:W-:-:S07]  /*1440*/  IMAD.MOV.U32 R15, RZ, RZ, 0x0 ;  /* 0x00000000ff0f7424 */ /* 0x000fce00078e00ff */
[----:B------:R-:W-:Y:S02]  /*1450*/  FSEL R12, R18, R20, !P0 ;  /* 0x00000014120c7208 */ /* 0x000fe40004000000 */
[----:B------:R-:W-:Y:S01]  /*1460*/  FSEL R19, R19, R21, !P0 ;  /* 0x0000001513137208 */ /* 0x000fe20004000000 */
[----:B------:R-:W-:Y:S06]  /*1470*/  RET.REL.NODEC R14 `(_Z14elementWise_bpiiPfS_S_S_S_S_S_S_S_b) ;  /* 0xffffffe80ee07950 */ /* 0x000fec0003c3ffff */
.L_x_7:
[----:B------:R-:W-:-:S00]  /*1480*/  BRA `(.L_x_7) ;  /* 0xfffffffc00fc7947 */ /* 0x000fc0000383ffff */
[----:B------:R-:W-:-:S00]  /*1490*/  NOP ;  /* 0x0000000000007918 */ /* 0x000fc00000000000 */
        /* <DEDUP_REMOVED lines=14> */
.L_x_49:


//--------------------- .text._Z14elementWise_fpiiPfS_S_S_S_S_S_S_S_S_S_S_b --------------------------
	.section	.text._Z14elementWise_fpiiPfS_S_S_S_S_S_S_S_S_S_S_b,"ax",@progbits
	.align	128
        .global         _Z14elementWise_fpiiPfS_S_S_S_S_S_S_S_S_S_S_b
        .type           _Z14elementWise_fpiiPfS_S_S_S_S_S_S_S_S_S_S_b,@function
        .size           _Z14elementWise_fpiiPfS_S_S_S_S_S_S_S_S_S_S_b,(.L_x_51 - _Z14elementWise_fpiiPfS_S_S_S_S_S_S_S_S_S_S_b)
        .other          _Z14elementWise_fpiiPfS_S_S_S_S_S_S_S_S_S_S_b,@"STO_CUDA_ENTRY STV_DEFAULT"
_Z14elementWise_fpiiPfS_S_S_S_S_S_S_S_S_S_S_b:
.text._Z14elementWise_fpiiPfS_S_S_S_S_S_S_S_S_S_S_b:
        /* <DEDUP_REMOVED lines=10> */
[----:B------:R-:W0:Y:S03]  /*00a0*/  LDCU.64 UR4, c[0x0][0x388] ;  /* 0x00007100ff0477ac */ /* 0x000e260008000a00 */
[----:B------:R-:W1:Y:S01]  /*00b0*/  I2F.RP R0, R7 ;  /* 0x0000000700007306 */ /* 0x000e620000209400 */
[----:B------:R-:W2:Y:S07]  /*00c0*/  LDCU.64 UR6, c[0x0][0x358] ;  /* 0x00006b00ff0677ac */ /* 0x000eae0008000a00 */
[----:B-1----:R-:W1:Y:S01]  /*00d0*/  MUFU.RCP R0, R0 ;  /* 0x0000000000007308 */ /* 0x002e620000001000 */
[----:B0-----:R-:W-:-:S04]  /*00e0*/  UISETP.NE.U32.AND UP0, UPT, UR4, URZ, UPT ;  /* 0x000000ff0400728c */ /* 0x001fc8000bf05070 */
[----:B------:R-:W-:Y:S01]  /*00f0*/  UISETP.NE.AND.EX UP0, UPT, UR5, URZ, UPT, UP0 ;  /* 0x000000ff0500728c */ /* 0x000fe2000bf05300 */
[----:B-1----:R-:W-:-:S04]  /*0100*/  IADD3 R4, PT, PT, R0, 0xffffffe, RZ ;  /* 0x0ffffffe00047810 */ /* 0x002fc80007ffe0ff */
[----:B------:R0:W1:Y:S02]  /*0110*/  F2I.FTZ.U32.TRUNC.NTZ R5, R4 ;  /* 0x0000000400057305 */ /* 0x000064000021f000 */
[----:B0-----:R-:W-:Y:S01]  /*0120*/  HFMA2 R4, -RZ, RZ, 0, 0 ;  /* 0x00000000ff047431 */ /* 0x001fe200000001ff */
[----:B-1----:R-:W-:-:S05]  /*0130*/  IADD3 R2, PT, PT, RZ, -R5, RZ ;  /* 0x80000005ff027210 */ /* 0x002fca0007ffe0ff */
[----:B------:R-:W-:Y:S01]  /*0140*/  IMAD R9, R2, R7, RZ ;  /* 0x0000000702097224 */ /* 0x000fe200078e02ff */
[----:B------:R-:W-:-:S03]  /*0150*/  IABS R2, R3 ;  /* 0x0000000300027213 */ /* 0x000fc60000000000 */
[----:B------:R-:W-:-:S06]  /*0160*/  IMAD.HI.U32 R5, R5, R9, R4 ;  /* 0x0000000905057227 */ /* 0x000fcc00078e0004 */
[----:B------:R-:W-:-:S04]  /*0170*/  IMAD.HI.U32 R5, R5, R2, RZ ;  /* 0x0000000205057227 */ /* 0x000fc800078e00ff */
[----:B------:R-:W-:-:S04]  /*0180*/  IMAD.MOV R0, RZ, RZ, -R5 ;  /* 0x000000ffff007224 */ /* 0x000fc800078e0a05 */
[----:B------:R-:W-:-:S05]  /*0190*/  IMAD R0, R7, R0, R2 ;  /* 0x0000000007007224 */ /* 0x000fca00078e0202 */
[----:B------:R-:W-:-:S13]  /*01a0*/  ISETP.GT.U32.AND P2, PT, R7, R0, PT ;  /* 0x000000000700720c */ /* 0x000fda0003f44070 */
[-C--:B------:R-:W-:Y:S02]  /*01b0*/  @!P2 IADD3 R0, PT, PT, R0, -R7.reuse, RZ ;  /* 0x800000070000a210 */ /* 0x080fe40007ffe0ff */
[----:B------:R-:W-:Y:S02]  /*01c0*/  @!P2 IADD3 R5, PT, PT, R5, 0x1, RZ ;  /* 0x000000010505a810 */ /* 0x000fe40007ffe0ff */
[----:B------:R-:W-:Y:S02]  /*01d0*/  ISETP.GE.U32.AND P0, PT, R0, R7, PT ;  /* 0x000000070000720c */ /* 0x000fe40003f06070 */
[----:B------:R-:W-:Y:S02]  /*01e0*/  LOP3.LUT R0, R3, R6, RZ, 0x3c, !PT ;  /* 0x0000000603007212 */ /* 0x000fe400078e3cff */
[----:B------:R-:W-:Y:S02]  /*01f0*/  ISETP.NE.AND P2, PT, R6, RZ, PT ;  /* 0x000000ff0600720c */ /* 0x000fe40003f45270 */
[----:B------:R-:W-:-:S07]  /*0200*/  ISETP.GE.AND P1, PT, R0, RZ, PT ;  /* 0x000000ff0000720c */ /* 0x000fce0003f26270 */
[----:B------:R-:W-:-:S06]  /*0210*/  @P0 IADD3 R5, PT, PT, R5, 0x1, RZ ;  /* 0x0000000105050810 */ /* 0x000fcc0007ffe0ff */
[----:B------:R-:W-:Y:S01]  /*0220*/  @!P1 IMAD.MOV R5, RZ, RZ, -R5 ;  /* 0x000000ffff059224 */ /* 0x000fe200078e0a05 */
[----:B------:R-:W-:-:S05]  /*0230*/  @!P2 LOP3.LUT R5, RZ, R6, RZ, 0x33, !PT ;  /* 0x00000006ff05a212 */ /* 0x000fca00078e33ff */
[----:B------:R-:W-:-:S05]  /*0240*/  IMAD R4, R5, R6, RZ ;  /* 0x0000000605047224 */ /* 0x000fca00078e02ff */
[----:B------:R-:W-:-:S04]  /*0250*/  IADD3 R5, PT, PT, R3, -R4, RZ ;  /* 0x8000000403057210 */ /* 0x000fc80007ffe0ff */
[----:B------:R-:W-:Y:S01]  /*0260*/  LEA R4, R4, R5, 0x2 ;  /* 0x0000000504047211 */ /* 0x000fe200078e10ff */
[----:B--2---:R-:W-:Y:S06]  /*0270*/  BRA.U UP0, `(.L_x_8) ;  /* 0x00000001006c7547 */ /* 0x004fec000b800000 */
[----:B------:R-:W0:Y:S08]  /*0280*/  LDC.64 R16, c[0x0][0x390] ;  /* 0x0000e400ff107b82 */ /* 0x000e300000000a00 */
[----:B------:R-:W1:Y:S01]  /*0290*/  LDC.64 R14, c[0x0][0x398] ;  /* 0x0000e600ff0e7b82 */ /* 0x000e620000000a00 */
[----:B0-----:R-:W-:-:S04]  /*02a0*/  IMAD.WIDE R16, R4, 0x4, R16 ;  /* 0x0000000404107825 */ /* 0x001fc800078e0210 */
[----:B------:R-:W-:Y:S02]  /*02b0*/  IMAD.WIDE R18, R6, 0x4, R16 ;  /* 0x0000000406127825 */ /* 0x000fe400078e0210 */
[----:B------:R-:W2:Y:S02]  /*02c0*/  LDG.E R16, desc[UR6][R16.64] ;  /* 0x0000000610107981 */ /* 0x000ea4000c1e1900 */
[----:B-1----:R-:W-:-:S04]  /*02d0*/  IMAD.WIDE R14, R5, 0x4, R14 ;  /* 0x00000004050e7825 */ /* 0x002fc800078e020e */
[C---:B------:R-:W-:Y:S02]  /*02e0*/  IMAD.WIDE R20, R6.reuse, 0x4, R18 ;  /* 0x0000000406147825 */ /* 0x040fe400078e0212 */
[----:B------:R-:W3:Y:S02]  /*02f0*/  LDG.E R18, desc[UR6][R18.64] ;  /* 0x0000000612127981 */ /* 0x000ee4000c1e1900 */
[C---:B------:R-:W-:Y:S02]  /*0300*/  IMAD.WIDE R10, R6.reuse, 0x4, R14 ;  /* 0x00000004060a7825 */ /* 0x040fe400078e020e */
[----:B------:R-:W4:Y:S02]  /*0310*/  LDG.E R15, desc[UR6][R14.64] ;  /* 0x000000060e0f7981 */ /* 0x000f24000c1e1900 */
[C---:B------:R-:W-:Y:S02]  /*0320*/  IMAD.WIDE R12, R6.reuse, 0x4, R20 ;  /* 0x00000004060c7825 */ /* 0x040fe400078e0214 */
[----:B------:R-:W5:Y:S02]  /*0330*/  LDG.E R20, desc[UR6][R20.64] ;  /* 0x0000000614147981 */ /* 0x000f64000c1e1900 */
[----:B------:R-:W-:-:S02]  /*0340*/  IMAD.WIDE R8, R6, 0x4, R10 ;  /* 0x0000000406087825 */ /* 0x000fc400078e020a */
[----:B------:R-:W5:Y:S02]  /*0350*/  LDG.E R12, desc[UR6][R12.64] ;  /* 0x000000060c0c7981 */ /* 0x000f64000c1e1900 */
[----:B------:R-:W-:Y:S02]  /*0360*/  IMAD.WIDE R6, R6, 0x4, R8 ;  /* 0x0000000406067825 */ /* 0x000fe400078e0208 */
[----:B------:R-:W5:Y:S04]  /*0370*/  LDG.E R11, desc[UR6][R10.64] ;  /* 0x000000060a0b7981 */ /* 0x000f68000c1e1900 */
[----:B------:R-:W5:Y:S04]  /*0380*/  LDG.E R8, desc[UR6][R8.64] ;  /* 0x0000000608087981 */ /* 0x000f68000c1e1900 */
[----:B------:R-:W5:Y:S01]  /*0390*/  LDG.E R7, desc[UR6][R6.64] ;  /* 0x0000000606077981 */ /* 0x000f62000c1e1900 */
[----:B--2---:R-:W-:Y:S01]  /*03a0*/  FADD R0, RZ, R16 ;  /* 0x00000010ff007221 */ /* 0x004fe20000000000 */
[----:B---3--:R-:W-:-:S03]  /*03b0*/  FADD R2, RZ, R18 ;  /* 0x00000012ff027221 */ /* 0x008fc60000000000 */
[----:B----4-:R-:W-:Y:S01]  /*03c0*/  FADD R0, R0, R15 ;  /* 0x0000000f00007221 */ /* 0x010fe20000000000 */
[----:B-----5:R-:W-:Y:S01]  /*03d0*/  FADD R17, RZ, R20 ;  /* 0x00000014ff117221 */ /* 0x020fe20000000000 */
[----:B------:R-:W-:Y:S01]  /*03e0*/  FADD R18, RZ, R12 ;  /* 0x0000000cff127221 */ /* 0x000fe20000000000 */
[----:B------:R-:W-:Y:S02]  /*03f0*/  FADD R16, R2, R11 ;  /* 0x0000000b02107221 */ /* 0x000fe40000000000 */
[----:B------:R-:W-:Y:S01]  /*0400*/  FADD R12, R17, R8 ;  /* 0x00000008110c7221 */ /* 0x000fe20000000000 */
[----:B------:R-:W-:Y:S01]  /*0410*/  FADD R13, R18, R7 ;  /* 0x00000007120d7221 */ /* 0x000fe20000000000 */
[----:B------:R-:W-:Y:S06]  /*0420*/  BRA `(.L_x_9) ;  /* 0x00000000008c7947 */ /* 0x000fec0003800000 */
.L_x_8:
[----:B------:R-:W0:Y:S08]  /*0430*/  LDC.64 R26, c[0x0][0x390] ;  /* 0x0000e400ff1a7b82 */ /* 0x000e300000000a00 */
[----:B------:R-:W1:Y:S08]  /*0440*/  LDC.64 R8, c[0x0][0x388] ;  /* 0x0000e200ff087b82 */ /* 0x000e700000000a00 */
[----:B------:R-:W2:Y:S01]  /*0450*/  LDC.64 R10, c[0x0][0x398] ;  /* 0x0000e600ff0a7b82 */ /* 0x000ea20000000a00 */
[----:B0-----:R-:W-:-:S05]  /*0460*/  IMAD.WIDE R26, R4, 0x4, R26 ;  /* 0x00000004041a7825 */ /* 0x001fca00078e021a */
[----:B------:R-:W3:Y:S01]  /*0470*/  LDG.E R0, desc[UR6][R26.64] ;  /* 0x000000061a007981 */ /* 0x000ee2000c1e1900 */
[----:B------:R-:W-:-:S04]  /*0480*/  IMAD.WIDE R28, R6, 0x4, R26 ;  /* 0x00000004061c7825 */ /* 0x000fc800078e021a */
[----:B-1----:R-:W-:-:S04]  /*0490*/  IMAD.WIDE R8, R4, 0x4, R8 ;  /* 0x0000000404087825 */ /* 0x002fc800078e0208 */
[----:B------:R-:W-:Y:S02]  /*04a0*/  IMAD.WIDE R20, R6, 0x4, R28 ;  /* 0x0000000406147825 */ /* 0x000fe400078e021c */
[----:B------:R-:W4:Y:S02]  /*04b0*/  LDG.E R28, desc[UR6][R28.64] ;  /* 0x000000061c1c7981 */ /* 0x000f24000c1e1900 */
[----:B--2---:R-:W-:-:S04]  /*04c0*/  IMAD.WIDE R10, R5, 0x4, R10 ;  /* 0x00000004050a7825 */ /* 0x004fc800078e020a */
[C---:B------:R-:W-:Y:S02]  /*04d0*/  IMAD.WIDE R12, R6.reuse, 0x4, R8 ;  /* 0x00000004060c7825 */ /* 0x040fe400078e0208 */
[----:B------:R-:W3:Y:S02]  /*04e0*/  LDG.E R9, desc[UR6][R8.64] ;  /* 0x0000000608097981 */ /* 0x000ee4000c1e1900 */
[C---:B------:R-:W-:Y:S02]  /*04f0*/  IMAD.WIDE R14, R6.reuse, 0x4, R10 ;  /* 0x00000004060e7825 */ /* 0x040fe400078e020a */
[----:B------:R-:W2:Y:S02]  /*0500*/  LDG.E R11, desc[UR6][R10.64] ;  /* 0x000000060a0b7981 */ /* 0x000ea4000c1e1900 */
[C---:B------:R-:W-:Y:S02]  /*0510*/  IMAD.WIDE R16, R6.reuse, 0x4, R12 ;  /* 0x0000000406107825 */ /* 0x040fe400078e020c */
[----:B------:R-:W4:Y:S02]  /*0520*/  LDG.E R13, desc[UR6][R12.64] ;  /* 0x000000060c0d7981 */ /* 0x000f24000c1e1900 */
[----:B------:R-:W-:-:S02]  /*0530*/  IMAD.WIDE R22, R6, 0x4, R14 ;  /* 0x0000000406167825 */ /* 0x000fc400078e020e */
[----:B------:R-:W5:Y:S02]  /*0540*/  LDG.E R15, desc[UR6][R14.64] ;  /* 0x000000060e0f7981 */ /* 0x000f64000c1e1900 */
[C---:B------:R-:W-:Y:S02]  /*0550*/  IMAD.WIDE R18, R6.reuse, 0x4, R20 ;  /* 0x0000000406127825 */ /* 0x040fe400078e0214 */
[----:B------:R-:W5:Y:S02]  /*0560*/  LDG.E R20, desc[UR6][R20.64] ;  /* 0x0000000614147981 */ /* 0x000f64000c1e1900 */
[C---:B------:R-:W-:Y:S02]  /*0570*/  IMAD.WIDE R24, R6.reuse, 0x4, R16 ;  /* 0x0000000406187825 */ /* 0x040fe400078e0210 */
[----:B------:R-:W5:Y:S02]  /*0580*/  LDG.E R18, desc[UR6][R18.64] ;  /* 0x0000000612127981 */ /* 0x000f64000c1e1900 */
[----:B------:R-:W-:-:S02]  /*0590*/  IMAD.WIDE R6, R6, 0x4, R22 ;  /* 0x0000000406067825 */ /* 0x000fc400078e0216 */
[----:B------:R5:W5:Y:S04]  /*05a0*/  LDG.E R17, desc[UR6][R16.64] ;  /* 0x0000000610117981 */ /* 0x000b68000c1e1900 */
[----:B------:R-:W5:Y:S04]  /*05b0*/  LDG.E R25, desc[UR6][R24.64] ;  /* 0x0000000618197981 */ /* 0x000f68000c1e1900 */
[----:B------:R-:W5:Y:S04]  /*05c0*/  LDG.E R23, desc[UR6][R22.64] ;  /* 0x0000000616177981 */ /* 0x000f68000c1e1900 */
[----:B------:R-:W5:Y:S01]  /*05d0*/  LDG.E R7, desc[UR6][R6.64] ;  /* 0x0000000606077981 */ /* 0x000f62000c1e1900 */
[----:B---3--:R-:W-:-:S04]  /*05e0*/  FADD R0, R0, R9 ;  /* 0x0000000900007221 */ /* 0x008fc80000000000 */
[----:B--2---:R-:W-:Y:S01]  /*05f0*/  FADD R0, R11, R0 ;  /* 0x000000000b007221 */ /* 0x004fe20000000000 */
[----:B----4-:R-:W-:-:S04]  /*0600*/  FADD R28, R28, R13 ;  /* 0x0000000d1c1c7221 */ /* 0x010fc80000000000 */
[----:B-----5:R-:W-:Y:S01]  /*0610*/  FADD R16, R15, R28 ;  /* 0x0000001c0f107221 */ /* 0x020fe20000000000 */
[----:B------:R-:W-:Y:S01]  /*0620*/  FADD R20, R20, R17 ;  /* 0x0000001114147221 */ /* 0x000fe20000000000 */
[----:B------:R-:W-:-:S03]  /*0630*/  FADD R18, R18, R25 ;  /* 0x0000001912127221 */ /* 0x000fc60000000000 */
[----:B------:R-:W-:Y:S01]  /*0640*/  FADD R12, R23, R20 ;  /* 0x00000014170c7221 */ /* 0x000fe20000000000 */
[----:B------:R-:W-:-:S07]  /*0650*/  FADD R13, R7, R18 ;  /* 0x00000012070d7221 */ /* 0x000fce0000000000 */
.L_x_9:
[----:B------:R-:W-:Y:S01]  /*0660*/  MOV R7, 0x3bbb989d ;  /* 0x3bbb989d00077802 */ /* 0x000fe20000000f00 */
[----:B------:R-:W-:Y:S01]  /*0670*/  IMAD.MOV.U32 R9, RZ, RZ, 0x437c0000 ;  /* 0x437c0000ff097424 */ /* 0x000fe200078e00ff */
[----:B------:R-:W-:Y:S03]  /*0680*/  BSSY.RECONVERGENT B0, `(.L_x_10) ;  /* 0x0000016000007945 */ /* 0x000fe60003800200 */
[----:B------:R-:W-:-:S04]  /*0690*/  FFMA.SAT R2, R0, -R7, 0.5 ;  /* 0x3f00000000027423 */ /* 0x000fc80000002807 */
[----:B------:R-:W-:-:S04]  /*06a0*/  FFMA.RM R2, R2, R9, 12582913 ;  /* 0x4b40000102027423 */ /* 0x000fc80000004009 */
[C---:B------:R-:W-:Y:S01]  /*06b0*/  FADD R7, R2.reuse, -12583039 ;  /* 0xcb40007f02077421 */ /* 0x040fe20000000000 */
[----:B------:R-:W-:-:S03]  /*06c0*/  SHF.L.U32 R2, R2, 0x17, RZ ;  /* 0x0000001702027819 */ /* 0x000fc600000006ff */
[----:B------:R-:W-:-:S04]  /*06d0*/  FFMA R7, R0, -1.4426950216293334961, -R7 ;  /* 0xbfb8aa3b00077823 */ /* 0x000fc80000000807 */
[----:B------:R-:W-:-:S06]  /*06e0*/  FFMA R7, R0, -1.925963033500011079e-08, R7 ;  /* 0xb2a5706000077823 */ /* 0x000fcc0000000007 */
[----:B------:R-:W0:Y:S02]  /*06f0*/  MUFU.EX2 R7, R7 ;  /* 0x0000000700077308 */ /* 0x000e240000000800 */
[----:B0-----:R-:W-:-:S05]  /*0700*/  FFMA R2, R2, R7, 1 ;  /* 0x3f80000002027423 */ /* 0x001fca0000000007 */
[----:B------:R-:W-:-:S04]  /*0710*/  IADD3 R0, PT, PT, R2, 0x1800000, RZ ;  /* 0x0180000002007810 */ /* 0x000fc80007ffe0ff */
[----:B------:R-:W-:-:S04]  /*0720*/  LOP3.LUT R0, R0, 0x7f800000, RZ, 0xc0, !PT ;  /* 0x7f80000000007812 */ /* 0x000fc800078ec0ff */
[----:B------:R-:W-:-:S13]  /*0730*/  ISETP.GT.U32.AND P0, PT, R0, 0x1ffffff, PT ;  /* 0x01ffffff0000780c */ /* 0x000fda0003f04070 */
[----:B------:R-:W-:Y:S05]  /*0740*/  @P0 BRA `(.L_x_11) ;  /* 0x0000000000140947 */ /* 0x000fea0003800000 */
[----:B------:R-:W-:Y:S02]  /*0750*/  MOV R0, R2 ;  /* 0x0000000200007202 */ /* 0x000fe40000000f00 */
[----:B------:R-:W-:-:S07]  /*0760*/  MOV R10, 0x780 ;  /* 0x00000780000a7802 */ /* 0x000fce0000000f00 */
[----:B------:R-:W-:Y:S05]  /*0770*/  CALL.REL.NOINC `($__internal_0_$__cuda_sm20_rcp_rn_f32_slowpath) ;  /* 0x0000000800b47944 */ /* 0x000fea0003c00000 */
[----:B------:R-:W-:Y:S01]  /*0780*/  IMAD.MOV.U32 R7, RZ, RZ, R0 ;  /* 0x000000ffff077224 */ /* 0x000fe200078e0000 */
[----:B------:R-:W-:Y:S06]  /*0790*/  BRA `(.L_x_12) ;  /* 0x0000000000107947 */ /* 0x000fec0003800000 */
.L_x_11:
[----:B------:R-:W0:Y:S02]  /*07a0*/  MUFU.RCP R7, R2 ;  /* 0x0000000200077308 */ /* 0x000e240000001000 */
[----:B0-----:R-:W-:-:S04]  /*07b0*/  FFMA R0, R2, R7, -1 ;  /* 0xbf80000002007423 */ /* 0x001fc80000000007 */
[----:B------:R-:W-:-:S04]  /*07c0*/  FADD.FTZ R0, -R0, -RZ ;  /* 0x800000ff00007221 */ /* 0x000fc80000010100 */
[----:B------:R-:W-:-:S07]  /*07d0*/  FFMA R7, R7, R0, R7 ;  /* 0x0000000007077223 */ /* 0x000fce0000000007 */
.L_x_12:
[----:B------:R-:W-:Y:S05]  /*07e0*/  BSYNC.RECONVERGENT B0 ;  /* 0x0000000000007941 */ /* 0x000fea0003800200 */
.L_x_10:
[----:B------:R-:W-:Y:S01]  /*07f0*/  HFMA2 R9, -RZ, RZ, 0.96630859375, -0.0022525787353515625 ;  /* 0x3bbb989dff097431 */ /* 0x000fe200000001ff */
[----:B------:R-:W-:Y:S01]  /*0800*/  MOV R11, 0x437c0000 ;  /* 0x437c0000000b7802 */ /* 0x000fe20000000f00 */
        /* <DEDUP_REMOVED lines=8> */
[----:B0-----:R-:W-:-:S04]  /*0890*/  FFMA R11, R0, R9, 1 ;  /* 0x3f800000000b7423 */ /* 0x001fc80000000009 */
[----:B------:R-:W-:-:S05]  /*08a0*/  VIADD R0, R11, 0x1800000 ;  /* 0x018000000b007836 */ /* 0x000fca0000000000 */
[----:B------:R-:W-:-:S04]  /*08b0*/  LOP3.LUT R0, R0, 0x7f800000, RZ, 0xc0, !PT ;  /* 0x7f80000000007812 */ /* 0x000fc800078ec0ff */
[----:B------:R-:W-:-:S13]  /*08c0*/  ISETP.GT.U32.AND P0, PT, R0, 0x1ffffff, PT ;  /* 0x01ffffff0000780c */ /* 0x000fda0003f04070 */
[----:B------:R-:W-:Y:S05]  /*08d0*/  @P0 BRA `(.L_x_14) ;  /* 0x0000000000140947 */ /* 0x000fea0003800000 */
[----:B------:R-:W-:Y:S02]  /*08e0*/  MOV R0, R11 ;  /* 0x0000000b00007202 */ /* 0x000fe40000000f00 */
[----:B------:R-:W-:-:S07]  /*08f0*/  MOV R10, 0x910 ;  /* 0x00000910000a7802 */ /* 0x000fce0000000f00 */
[----:B------:R-:W-:Y:S05]  /*0900*/  CALL.REL.NOINC `($__internal_0_$__cuda_sm20_rcp_rn_f32_slowpath) ;  /* 0x0000000800507944 */ /* 0x000fea0003c00000 */
[----:B------:R-:W-:Y:S01]  /*0910*/  MOV R6, R0 ;  /* 0x0000000000067202 */ /* 0x000fe20000000f00 */
[----:B------:R-:W-:Y:S06]  /*0920*/  BRA `(.L_x_15) ;  /* 0x0000000000107947 */ /* 0x000fec0003800000 */
.L_x_14:
[----:B------:R-:W0:Y:S02]  /*0930*/  MUFU.RCP R6, R11 ;  /* 0x0000000b00067308 */ /* 0x000e240000001000 */
[----:B0-----:R-:W-:-:S04]  /*0940*/  FFMA R0, R11, R6, -1 ;  /* 0xbf8000000b007423 */ /* 0x001fc80000000006 */
[----:B------:R-:W-:-:S04]  /*0950*/  FADD.FTZ R9, -R0, -RZ ;  /* 0x800000ff00097221 */ /* 0x000fc80000010100 */
[----:B------:R-:W-:-:S07]  /*0960*/  FFMA R6, R6, R9, R6 ;  /* 0x0000000906067223 */ /* 0x000fce0000000006 */
.L_x_15:
[----:B------:R-:W-:Y:S05]  /*0970*/  BSYNC.RECONVERGENT B0 ;  /* 0x0000000000007941 */ /* 0x000fea0003800200 */
.L_x_13:
[----:B------:R-:W0:Y:S02]  /*0980*/  LDC.64 R8, c[0x0][0x3b8] ;  /* 0x0000ee00ff087b82 */ /* 0x000e240000000a00 */
[----:B0-----:R-:W-:-:S06]  /*0990*/  IMAD.WIDE R8, R3, 0x4, R8 ;  /* 0x0000000403087825 */ /* 0x001fcc00078e0208 */
[----:B------:R0:W2:Y:S01]  /*09a0*/  LDG.E R9, desc[UR6][R8.64] ;  /* 0x0000000608097981 */ /* 0x0000a2000c1e1900 */
[C---:B------:R-:W-:Y:S01]  /*09b0*/  FMUL R0, |R12|.reuse, 2.8853900432586669922 ;  /* 0x4038aa3b0c007820 */ /* 0x040fe20000400200 */
[----:B------:R-:W-:Y:S02]  /*09c0*/  HFMA2 R10, -RZ, RZ, 0.96630859375, -0.0022525787353515625 ;  /* 0x3bbb989dff0a7431 */ /* 0x000fe400000001ff */
[----:B------:R-:W-:Y:S01]  /*09d0*/  IMAD.MOV.U32 R15, RZ, RZ, 0x437c0000 ;  /* 0x437c0000ff0f7424 */ /* 0x000fe200078e00ff */
[----:B------:R-:W-:Y:S01]  /*09e0*/  MOV R11, 0x3f800000 ;  /* 0x3f800000000b7802 */ /* 0x000fe20000000f00 */
[C---:B------:R-:W-:Y:S01]  /*09f0*/  FMUL R17, R12.reuse, R12 ;  /* 0x0000000c0c117220 */ /* 0x040fe20000400000 */
[C---:B------:R-:W-:Y:S01]  /*0a00*/  FSETP.GE.AND P1, PT, |R12|.reuse, 0.60000002384185791016, PT ;  /* 0x3f19999a0c00780b */ /* 0x040fe20003f26200 */
[----:B------:R-:W1:Y:S01]  /*0a10*/  MUFU.EX2 R0, R0 ;  /* 0x0000000000007308 */ /* 0x000e620000000800 */
[----:B------:R-:W-:Y:S01]  /*0a20*/  FSETP.GE.AND P0, PT, |R12|, 9.010913848876953125, PT ;  /* 0x41102cb40c00780b */ /* 0x000fe20003f06200 */
[----:B------:R-:W-:Y:S01]  /*0a30*/  BSSY.RECONVERGENT B0, `(.L_x_16) ;  /* 0x0000026000007945 */ /* 0x000fe20003800200 */
[----:B------:R-:W-:-:S04]  /*0a40*/  FFMA.SAT R10, R13, -R10, 0.5 ;  /* 0x3f0000000d0a7423 */ /* 0x000fc8000000280a */
[----:B------:R-:W-:Y:S01]  /*0a50*/  FFMA.RM R14, R10, R15, 12582913 ;  /* 0x4b4000010a0e7423 */ /* 0x000fe2000000400f */
[----:B------:R-:W-:-:S03]  /*0a60*/  HFMA2 R10, -RZ, RZ, 1.125, -9232 ;  /* 0x3c80f082ff0a7431 */ /* 0x000fc600000001ff */
[C---:B------:R-:W-:Y:S01]  /*0a70*/  FADD R16, R14.reuse, -12583039 ;  /* 0xcb40007f0e107421 */ /* 0x040fe20000000000 */
[----:B------:R-:W-:Y:S01]  /*0a80*/  SHF.L.U32 R14, R14, 0x17, RZ ;  /* 0x000000170e0e7819 */ /* 0x000fe200000006ff */
[----:B-1----:R-:W-:Y:S02]  /*0a90*/  FADD R2, R0, 1 ;  /* 0x3f80000000027421 */ /* 0x002fe40000000000 */
[----:B------:R-:W-:Y:S01]  /*0aa0*/  FFMA R16, R13, -1.4426950216293334961, -R16 ;  /* 0xbfb8aa3b0d107823 */ /* 0x000fe20000000810 */
[----:B------:R-:W-:-:S03]  /*0ab0*/  FFMA R0, R17, R10, -0.052303962409496307373 ;  /* 0xbd563cae11007423 */ /* 0x000fc6000000000a */
[----:B------:R-:W-:Y:S01]  /*0ac0*/  FFMA R16, R13, -1.925963033500011079e-08, R16 ;  /* 0xb2a570600d107823 */ /* 0x000fe20000000010 */
[----:B------:R-:W0:Y:S01]  /*0ad0*/  MUFU.RCP R2, R2 ;  /* 0x0000000200027308 */ /* 0x000e220000001000 */
[----:B------:R-:W-:-:S04]  /*0ae0*/  FFMA R0, R17, R0, 0.1331529766321182251 ;  /* 0x3e08594111007423 */ /* 0x000fc80000000000 */
[----:B------:R-:W-:-:S03]  /*0af0*/  FFMA R0, R17, R0, -0.33332768082618713379 ;  /* 0xbeaaa9ed11007423 */ /* 0x000fc60000000000 */
[----:B------:R-:W1:Y:S01]  /*0b00*/  MUFU.EX2 R13, R16 ;  /* 0x00000010000d7308 */ /* 0x000e620000000800 */
[----:B------:R-:W-:Y:S01]  /*0b10*/  FFMA R17, R17, R0, RZ ;  /* 0x0000000011117223 */ /* 0x000fe200000000ff */
[----:B0-----:R-:W-:Y:S02]  /*0b20*/  FFMA R8, R2, -2, R11 ;  /* 0xc000000002087823 */ /* 0x001fe4000000000b */
[----:B------:R-:W0:Y:S03]  /*0b30*/  LDC.64 R10, c[0x0][0x3c0] ;  /* 0x0000f000ff0a7b82 */ /* 0x000e260000000a00 */
[----:B------:R-:W-:Y:S01]  /*0b40*/  FSEL R15, R8, 1, !P0 ;  /* 0x3f800000080f7808 */ /* 0x000fe20004000000 */
[----:B-1----:R-:W-:-:S03]  /*0b50*/  FFMA R13, R14, R13, 1 ;  /* 0x3f8000000e0d7423 */ /* 0x002fc6000000000d */
[--C-:B------:R-:W-:Y:S01]  /*0b60*/  LOP3.LUT R8, R15, 0x80000000, R12.reuse, 0xb8, !PT ;  /* 0x800000000f087812 */ /* 0x100fe200078eb80c */
[----:B------:R-:W-:-:S04]  /*0b70*/  @!P1 FFMA R8, R17, R12, R12 ;  /* 0x0000000c11089223 */ /* 0x000fc8000000000c */
[----:B------:R-:W-:Y:S01]  /*0b80*/  FMUL R0, R8, R7 ;  /* 0x0000000708007220 */ /* 0x000fe20000400000 */
[----:B0-----:R-:W-:-:S04]  /*0b90*/  IMAD.WIDE R10, R3, 0x4, R10 ;  /* 0x00000004030a7825 */ /* 0x001fc800078e020a */
[----:B--2---:R-:W-:Y:S01]  /*0ba0*/  FFMA R9, R9, R6, R0 ;  /* 0x0000000609097223 */ /* 0x004fe20000000000 */
[----:B------:R-:W-:-:S04]  /*0bb0*/  VIADD R0, R13, 0x1800000 ;  /* 0x018000000d007836 */ /* 0x000fc80000000000 */
[----:B------:R0:W-:Y:S01]  /*0bc0*/  STG.E desc[UR6][R10.64], R9 ;  /* 0x000000090a007986 */ /* 0x0001e2000c101906 */
[----:B------:R-:W-:-:S04]  /*0bd0*/  LOP3.LUT R0, R0, 0x7f800000, RZ, 0xc0, !PT ;  /* 0x7f80000000007812 */ /* 0x000fc800078ec0ff */
[----:B------:R-:W-:-:S13]  /*0be0*/  ISETP.GT.U32.AND P0, PT, R0, 0x1ffffff, PT ;  /* 0x01ffffff0000780c */ /* 0x000fda0003f04070 */
[----:B0-----:R-:W-:Y:S05]  /*0bf0*/  @P0 BRA `(.L_x_17) ;  /* 0x0000000000140947 */ /* 0x001fea0003800000 */
[----:B------:R-:W-:Y:S02]  /*0c00*/  MOV R0, R13 ;  /* 0x0000000d00007202 */ /* 0x000fe40000000f00 */
[----:B------:R-:W-:-:S07]  /*0c10*/  MOV R10, 0xc30 ;  /* 0x00000c30000a7802 */ /* 0x000fce0000000f00 */
[----:B------:R-:W-:Y:S05]  /*0c20*/  CALL.REL.NOINC `($__internal_0_$__cuda_sm20_rcp_rn_f32_slowpath) ;  /* 0x0000000400887944 */ /* 0x000fea0003c00000 */
[----:B------:R-:W-:Y:S01]  /*0c30*/  MOV R10, R0 ;  /* 0x00000000000a7202 */ /* 0x000fe20000000f00 */
[----:B------:R-:W-:Y:S06]  /*0c40*/  BRA `(.L_x_18) ;  /* 0x0000000000107947 */ /* 0x000fec0003800000 */
.L_x_17:
[----:B------:R-:W0:Y:S02]  /*0c50*/  MUFU.RCP R10, R13 ;  /* 0x0000000d000a7308 */ /* 0x000e240000001000 */
[----:B0-----:R-:W-:-:S04]  /*0c60*/  FFMA R0, R13, R10, -1 ;  /* 0xbf8000000d007423 */ /* 0x001fc8000000000a */
[----:B------:R-:W-:-:S04]  /*0c70*/  FADD.FTZ R11, -R0, -RZ ;  /* 0x800000ff000b7221 */ /* 0x000fc80000010100 */
[----:B------:R-:W-:-:S07]  /*0c80*/  FFMA R10, R10, R11, R10 ;  /* 0x0000000b0a0a7223 */ /* 0x000fce000000000a */
.L_x_18:
[----:B------:R-:W-:Y:S05]  /*0c90*/  BSYNC.RECONVERGENT B0 ;  /* 0x0000000000007941 */ /* 0x000fea0003800200 */
.L_x_16:
[C---:B------:R-:W-:Y:S01]  /*0ca0*/  FMUL R2, |R9|.reuse, 2.8853900432586669922 ;  /* 0x4038aa3b09027820 */ /* 0x040fe20000400200 */
[----:B------:R-:W0:Y:S01]  /*0cb0*/  LDCU.U8 UR4, c[0x0][0x3e8] ;  /* 0x00007d00ff0477ac */ /* 0x000e220008000000 */
[----:B------:R-:W-:Y:S02]  /*0cc0*/  HFMA2 R14, -RZ, RZ, 1.875, 0 ;  /* 0x3f800000ff0e7431 */ /* 0x000fe400000001ff */
[----:B------:R-:W-:Y:S01]  /*0cd0*/  IMAD.MOV.U32 R15, RZ, RZ, 0x3c80f082 ;  /* 0x3c80f082ff0f7424 */ /* 0x000fe200078e00ff */
[----:B------:R-:W1:Y:S01]  /*0ce0*/  LDC.64 R12, c[0x0][0x3b0] ;  /* 0x0000ec00ff0c7b82 */ /* 0x000e620000000a00 */
[----:B------:R-:W2:Y:S01]  /*0cf0*/  LDCU.64 UR8, c[0x0][0x3c8] ;  /* 0x00007900ff0877ac */ /* 0x000ea20008000a00 */
[----:B------:R-:W3:Y:S01]  /*0d00*/  MUFU.EX2 R2, R2 ;  /* 0x0000000200027308 */ /* 0x000ee20000000800 */
[C---:B------:R-:W-:Y:S01]  /*0d10*/  FMUL R0, R9.reuse, R9 ;  /* 0x0000000909007220 */ /* 0x040fe20000400000 */
[C---:B------:R-:W-:Y:S02]  /*0d20*/  FSETP.GE.AND P2, PT, |R9|.reuse, 0.60000002384185791016, PT ;  /* 0x3f19999a0900780b */ /* 0x040fe40003f46200 */
[----:B------:R-:W-:Y:S01]  /*0d30*/  FSETP.GE.AND P0, PT, |R9|, 9.010913848876953125, PT ;  /* 0x41102cb40900780b */ /* 0x000fe20003f06200 */
[----:B------:R-:W-:-:S04]  /*0d40*/  FFMA R15, R0, R15, -0.052303962409496307373 ;  /* 0xbd563cae000f7423 */ /* 0x000fc8000000000f */
[----:B------:R-:W-:Y:S01]  /*0d50*/  FFMA R15, R0, R15, 0.1331529766321182251 ;  /* 0x3e085941000f7423 */ /* 0x000fe2000000000f */
[----:B0-----:R-:W-:-:S03]  /*0d60*/  UPRMT UR4, UR4, 0x8880, URZ ;  /* 0x0000888004047896 */ /* 0x001fc600080000ff */
[----:B------:R-:W-:Y:S01]  /*0d70*/  FFMA R15, R0, R15, -0.33332768082618713379 ;  /* 0xbeaaa9ed000f7423 */ /* 0x000fe2000000000f */
[----:B---3--:R-:W-:-:S03]  /*0d80*/  FADD R11, R2, 1 ;  /* 0x3f800000020b7421 */ /* 0x008fc60000000000 */
[----:B------:R-:W-:Y:S01]  /*0d90*/  FFMA R0, R0, R15, RZ ;  /* 0x0000000f00007223 */ /* 0x000fe200000000ff */
[----:B------:R-:W-:Y:S01]  /*0da0*/  ISETP.NE.AND P1, PT, RZ, UR4, PT ;  /* 0x00000004ff007c0c */ /* 0x000fe2000bf25270 */
[----:B-1----:R-:W-:Y:S01]  /*0db0*/  IMAD.WIDE R12, R3, 0x4, R12 ;  /* 0x00000004030c7825 */ /* 0x002fe200078e020c */
[----:B------:R-:W0:Y:S03]  /*0dc0*/  MUFU.RCP R11, R11 ;  /* 0x0000000b000b7308 */ /* 0x000e260000001000 */
[----:B0-----:R-:W-:-:S05]  /*0dd0*/  FFMA R14, R11, -2, R14 ;  /* 0xc00000000b0e7823 */ /* 0x001fca000000000e */
[----:B------:R-:W-:Y:S02]  /*0de0*/  FSEL R14, R14, 1, !P0 ;  /* 0x3f8000000e0e7808 */ /* 0x000fe40004000000 */
[----:B--2---:R-:W-:Y:S02]  /*0df0*/  ISETP.NE.U32.AND P0, PT, RZ, UR8, PT ;  /* 0x00000008ff007c0c */ /* 0x004fe4000bf05070 */
[--C-:B------:R-:W-:Y:S01]  /*0e00*/  LOP3.LUT R11, R14, 0x80000000, R9.reuse, 0xb8, !PT ;  /* 0x800000000e0b7812 */ /* 0x100fe200078eb809 */
[----:B------:R-:W-:Y:S01]  /*0e10*/  @!P2 FFMA R11, R9, R0, R9 ;  /* 0x00000000090ba223 */ /* 0x000fe20000000009 */
[----:B------:R-:W-:-:S03]  /*0e20*/  ISETP.NE.AND.EX P0, PT, RZ, UR9, PT, P0 ;  /* 0x00000009ff007c0c */ /* 0x000fc6000bf05300 */
[----:B------:R-:W-:Y:S01]  /*0e30*/  FMUL R2, R11, R10 ;  /* 0x0000000a0b027220 */ /* 0x000fe20000400000 */
[----:B------:R-:W-:Y:S09]  /*0e40*/  @!P1 BRA `(.L_x_19) ;  /* 0x0000000000289947 */ /* 0x000ff20003800000 */
[----:B------:R-:W0:Y:S08]  /*0e50*/  LDC.64 R14, c[0x0][0x3a8] ;  /* 0x0000ea00ff0e7b82 */ /* 0x000e300000000a00 */
[----:B------:R-:W1:Y:S01]  /*0e60*/  LDC R21, c[0x0][0x380] ;  /* 0x0000e000ff157b82 */ /* 0x000e620000000800 */
[----:B0-----:R-:W-:-:S05]  /*0e70*/  IMAD.WIDE R14, R4, 0x4, R14 ;  /* 0x00000004040e7825 */ /* 0x001fca00078e020e */
[----:B------:R0:W-:Y:S01]  /*0e80*/  STG.E desc[UR6][R14.64], R7 ;  /* 0x000000070e007986 */ /* 0x0001e2000c101906 */
[----:B-1----:R-:W-:-:S05]  /*0e90*/  IMAD.WIDE R16, R21, 0x4, R14 ;  /* 0x0000000415107825 */ /* 0x002fca00078e020e */
[----:B------:R0:W-:Y:S01]  /*0ea0*/  STG.E desc[UR6][R16.64], R6 ;  /* 0x0000000610007986 */ /* 0x0001e2000c101906 */
[----:B------:R-:W-:-:S05]  /*0eb0*/  IMAD.WIDE R18, R21, 0x4, R16 ;  /* 0x0000000415127825 */ /* 0x000fca00078e0210 */
[----:B------:R0:W-:Y:S01]  /*0ec0*/  STG.E desc[UR6][R18.64], R8 ;  /* 0x0000000812007986 */ /* 0x0001e2000c101906 */
[----:B------:R-:W-:-:S05]  /*0ed0*/  IMAD.WIDE R20, R21, 0x4, R18 ;  /* 0x0000000415147825 */ /* 0x000fca00078e0212 */
[----:B------:R0:W-:Y:S02]  /*0ee0*/  STG.E desc[UR6][R20.64], R10 ;  /* 0x0000000a14007986 */ /* 0x0001e4000c101906 */
.L_x_19:
[----:B------:R1:W-:Y:S01]  /*0ef0*/  STG.E desc[UR6][R12.64], R2 ;  /* 0x000000020c007986 */ /* 0x0003e2000c101906 */
[----:B------:R-:W-:Y:S05]  /*0f00*/  @!P0 EXIT ;  /* 0x000000000000894d */ /* 0x000fea0003800000 */
[----:B0-----:R-:W0:Y:S02]  /*0f10*/  LDC.64 R6, c[0x0][0x3d8] ;  /* 0x0000f600ff067b82 */ /* 0x001e240000000a00 */
[----:B0-----:R-:W-:-:S06]  /*0f20*/  IMAD.WIDE R4, R5, 0x4, R6 ;  /* 0x0000000405047825 */ /* 0x001fcc00078e0206 */
[----:B------:R-:W2:Y:S02]  /*0f30*/  LDG.E R4, desc[UR6][R4.64] ;  /* 0x0000000604047981 */ /* 0x000ea4000c1e1900 */
[----:B--2---:R-:W-:-:S13]  /*0f40*/  FSETP.NEU.AND P0, PT, R4, 1, PT ;  /* 0x3f8000000400780b */ /* 0x004fda0003f0d000 */
[----:B------:R-:W-:Y:S05]  /*0f50*/  @P0 BRA `(.L_x_20) ;  /* 0x0000000000a80947 */ /* 0x000fea0003800000 */
[----:B------:R-:W0:Y:S02]  /*0f60*/  LDC.64 R4, c[0x0][0x3c8] ;  /* 0x0000f200ff047b82 */ /* 0x000e240000000a00 */
[----:B0-----:R-:W-:-:S05]  /*0f70*/  IMAD.WIDE R4, R3, 0x4, R4 ;  /* 0x0000000403047825 */ /* 0x001fca00078e0204 */
[----:B------:R-:W2:Y:S01]  /*0f80*/  LDG.E R7, desc[UR6][R4.64] ;  /* 0x0000000604077981 */ /* 0x000ea2000c1e1900 */
[----:B------:R-:W-:Y:S01]  /*0f90*/  BSSY.RECONVERGENT B0, `(.L_x_21) ;  /* 0x0000005000007945 */ /* 0x000fe20003800200 */
[----:B------:R-:W-:Y:S01]  /*0fa0*/  MOV R0, 0xfe0 ;  /* 0x00000fe000007802 */ /* 0x000fe20000000f00 */
[----:B--2---:R-:W-:-:S04]  /*0fb0*/  FADD R26, R2, -R7 ;  /* 0x80000007021a7221 */ /* 0x004fc80000000000 */
[----:B------:R0:W2:Y:S03]  /*0fc0*/  F2F.F64.F32 R6, R26 ;  /* 0x0000001a00067310 */ /* 0x0000a60000201800 */
[----:B012---:R-:W-:Y:S05]  /*0fd0*/  CALL.REL.NOINC `($_Z14elementWise_fpiiPfS_S_S_S_S_S_S_S_S_S_S_b$__internal_accurate_pow) ;  /* 0x0000000400707944 */ /* 0x007fea0003c00000 */
[----:B------:R-:W-:Y:S05]  /*0fe0*/  BSYNC.RECONVERGENT B0 ;  /* 0x0000000000007941 */ /* 0x000fea0003800200 */
.L_x_21:
[----:B------:R-:W-:Y:S01]  /*0ff0*/  DADD R8, R6, 2 ;  /* 0x4000000006087429 */ /* 0x000fe20000000000 */
[----:B------:R-:W-:Y:S01]  /*1000*/  FSETP.NEU.AND P0, PT, R26, RZ, PT ;  /* 0x000000ff1a00720b */ /* 0x000fe20003f0d000 */
[----:B------:R-:W-:Y:S08]  /*1010*/  BSSY.RECONVERGENT B0, `(.L_x_22) ;  /* 0x000000d000007945 */ /* 0x000ff00003800200 */
[----:B------:R-:W-:-:S02]  /*1020*/  LOP3.LUT R8, R9, 0x7ff00000, RZ, 0xc0, !PT ;  /* 0x7ff0000009087812 */ /* 0x000fc400078ec0ff */
[----:B------:R-:W-:Y:S02]  /*1030*/  MOV R9, R11 ;  /* 0x0000000b00097202 */ /* 0x000fe40000000f00 */
[----:B------:R-:W-:Y:S02]  /*1040*/  ISETP.NE.AND P1, PT, R8, 0x7ff00000, PT ;  /* 0x7ff000000800780c */ /* 0x000fe40003f25270 */
[----:B------:R-:W-:Y:S02]  /*1050*/  MOV R8, R10 ;  /* 0x0000000a00087202 */ /* 0x000fe40000000f00 */
[----:B------:R-:W-:-:S09]  /*1060*/  @!P0 CS2R R8, SRZ ;  /* 0x0000000000088805 */ /* 0x000fd2000001ff00 */
[----:B------:R-:W-:Y:S05]  /*1070*/  @P1 BRA `(.L_x_23) ;  /* 0x0000000000181947 */ /* 0x000fea0003800000 */
[----:B------:R-:W-:-:S13]  /*1080*/  FSETP.NAN.AND P0, PT, R26, R26, PT ;  /* 0x0000001a1a00720b */ /* 0x000fda0003f08000 */
[----:B------:R-:W-:Y:S01]  /*1090*/  @P0 DADD R8, R6, 2 ;  /* 0x4000000006080429 */ /* 0x000fe20000000000 */
[----:B------:R-:W-:Y:S10]  /*10a0*/  @P0 BRA `(.L_x_23) ;  /* 0x00000000000c0947 */ /* 0x000ff40003800000 */
[----:B------:R-:W-:-:S14]  /*10b0*/  DSETP.NEU.AND P0, PT, |R6|, +INF , PT ;  /* 0x7ff000000600742a */ /* 0x000fdc0003f0d200 */
[----:B------:R-:W-:Y:S01]  /*10c0*/  @!P0 MOV R8, 0x0 ;  /* 0x0000000000088802 */ /* 0x000fe20000000f00 */
[----:B------:R-:W-:-:S07]  /*10d0*/  @!P0 IMAD.MOV.U32 R9, RZ, RZ, 0x7ff00000 ;  /* 0x7ff00000ff098424 */ /* 0x000fce00078e00ff */
.L_x_23:
[----:B------:R-:W-:Y:S05]  /*10e0*/  BSYNC.RECONVERGENT B0 ;  /* 0x0000000000007941 */ /* 0x000fea0003800200 */
.L_x_22:
[----:B------:R-:W0:Y:S01]  /*10f0*/  LDCU.U8 UR4, c[0x0][0x3e8] ;  /* 0x00007d00ff0477ac */ /* 0x000e220008000000 */
[----:B------:R-:W1:Y:S01]  /*1100*/  LDC.64 R6, c[0x0][0x3d0] ;  /* 0x0000f400ff067b82 */ /* 0x000e620000000a00 */
[----:B------:R-:W2:Y:S01]  /*1110*/  F2F.F32.F64 R8, R8 ;  /* 0x0000000800087310 */ /* 0x000ea20000301000 */
[----:B------:R-:W-:-:S04]  /*1120*/  FSETP.NEU.AND P0, PT, R26, 1, PT ;  /* 0x3f8000001a00780b */ /* 0x000fc80003f0d000 */
[----:B--2---:R-:W-:Y:S01]  /*1130*/  FSEL R11, R8, 1, P0 ;  /* 0x3f800000080b7808 */ /* 0x004fe20000000000 */
[----:B0-----:R-:W-:-:S06]  /*1140*/  UPRMT UR4, UR4, 0x8880, URZ ;  /* 0x0000888004047896 */ /* 0x001fcc00080000ff */
[----:B------:R-:W-:Y:S01]  /*1150*/  ISETP.NE.AND P1, PT, RZ, UR4, PT ;  /* 0x00000004ff007c0c */ /* 0x000fe2000bf25270 */
[----:B-1----:R-:W-:-:S05]  /*1160*/  IMAD.WIDE R6, R3, 0x4, R6 ;  /* 0x0000000403067825 */ /* 0x002fca00078e0206 */
[----:B------:R0:W-:Y:S07]  /*1170*/  STG.E desc[UR6][R6.64], R11 ;  /* 0x0000000b06007986 */ /* 0x0001ee000c101906 */
[----:B------:R-:W-:Y:S05]  /*1180*/  @!P1 EXIT ;  /* 0x000000000000994d */ /* 0x000fea0003800000 */
[----:B------:R-:W2:Y:S01]  /*1190*/  LDG.E R5, desc[UR6][R4.64] ;  /* 0x0000000604057981 */ /* 0x000ea2000c1e1900 */
[----:B0-----:R-:W0:Y:S01]  /*11a0*/  LDC.64 R6, c[0x0][0x3e0] ;  /* 0x0000f800ff067b82 */ /* 0x001e220000000a00 */
[----:B--2---:R-:W-:Y:S01]  /*11b0*/  FADD R0, R2, -R5 ;  /* 0x8000000502007221 */ /* 0x004fe20000000000 */
[----:B0-----:R-:W-:-:S04]  /*11c0*/  IMAD.WIDE R2, R3, 0x4, R6 ;  /* 0x0000000403027825 */ /* 0x001fc800078e0206 */
[----:B------:R-:W-:-:S05]  /*11d0*/  FADD R7, R0, R0 ;  /* 0x0000000000077221 */ /* 0x000fca0000000000 */
[----:B------:R-:W-:Y:S01]  /*11e0*/  STG.E desc[UR6][R2.64], R7 ;  /* 0x0000000702007986 */ /* 0x000fe2000c101906 */
[----:B------:R-:W-:Y:S05]  /*11f0*/  EXIT ;  /* 0x000000000000794d */ /* 0x000fea0003800000 */
.L_x_20:
[----:B------:R-:W-:Y:S05]  /*1200*/  @!P1 EXIT ;  /* 0x000000000000994d */ /* 0x000fea0003800000 */
[----:B------:R-:W0:Y:S02]  /*1210*/  LDC.64 R4, c[0x0][0x3e0] ;  /* 0x0000f800ff047b82 */ /* 0x000e240000000a00 */
[----:B0-----:R-:W-:-:S05]  /*1220*/  IMAD.WIDE R4, R3, 0x4, R4 ;  /* 0x0000000403047825 */ /* 0x001fca00078e0204 */
[----:B------:R-:W-:Y:S01]  /*1230*/  STG.E desc[UR6][R4.64], RZ ;  /* 0x000000ff04007986 */ /* 0x000fe2000c101906 */
[----:B------:R-:W-:Y:S05]  /*1240*/  EXIT ;  /* 0x000000000000794d */ /* 0x000fea0003800000 */
        .weak           $__internal_0_$__cuda_sm20_rcp_rn_f32_slowpath
        .type           $__internal_0_$__cuda_sm20_rcp_rn_f32_slowpath,@function
        .size           $__internal_0_$__cuda_sm20_rcp_rn_f32_slowpath,($_Z14elementWise_fpiiPfS_S_S_S_S_S_S_S_S_S_S_b$__internal_accurate_pow - $__internal_0_$__cuda_sm20_rcp_rn_f32_slowpath)
$__internal_0_$__cuda_sm20_rcp_rn_f32_slowpath:
[----:B------:R-:W-:Y:S01]  /*1250*/  SHF.L.U32 R2, R0, 0x1, RZ ;  /* 0x0000000100027819 */ /* 0x000fe200000006ff */
[----:B------:R-:W-:Y:S03]  /*1260*/  BSSY.RECONVERGENT B1, `(.L_x_24) ;  /* 0x0000030000017945 */ /* 0x000fe60003800200 */
[----:B------:R-:W-:-:S04]  /*1270*/  SHF.R.U32.HI R2, RZ, 0x18, R2 ;  /* 0x00000018ff027819 */ /* 0x000fc80000011602 */
[----:B------:R-:W-:-:S13]  /*1280*/  ISETP.NE.U32.AND P0, PT, R2, RZ, PT ;  /* 0x000000ff0200720c */ /* 0x000fda0003f05070 */
[----:B------:R-:W-:Y:S05]  /*1290*/  @P0 BRA `(.L_x_25) ;  /* 0x0000000000280947 */ /* 0x000fea0003800000 */
[----:B------:R-:W-:-:S04]  /*12a0*/  SHF.L.U32 R2, R0, 0x1, RZ ;  /* 0x0000000100027819 */ /* 0x000fc800000006ff */
[----:B------:R-:W-:-:S13]  /*12b0*/  ISETP.NE.AND P0, PT, R2, RZ, PT ;  /* 0x000000ff0200720c */ /* 0x000fda0003f05270 */
[----:B------:R-:W-:Y:S01]  /*12c0*/  @P0 FFMA R14, R0, 1.84467440737095516160e+19, RZ ;  /* 0x5f800000000e0823 */ /* 0x000fe200000000ff */
[----:B------:R-:W-:Y:S08]  /*12d0*/  @!P0 MUFU.RCP R11, R0 ;  /* 0x00000000000b8308 */ /* 0x000ff00000001000 */
[----:B------:R-:W0:Y:S02]  /*12e0*/  @P0 MUFU.RCP R15, R14 ;  /* 0x0000000e000f0308 */ /* 0x000e240000001000 */
[----:B0-----:R-:W-:-:S04]  /*12f0*/  @P0 FFMA R2, R14, R15, -1 ;  /* 0xbf8000000e020423 */ /* 0x001fc8000000000f */
[----:B------:R-:W-:-:S04]  /*1300*/  @P0 FADD.FTZ R2, -R2, -RZ ;  /* 0x800000ff02020221 */ /* 0x000fc80000010100 */
[----:B------:R-:W-:-:S04]  /*1310*/  @P0 FFMA R2, R15, R2, R15 ;  /* 0x000000020f020223 */ /* 0x000fc8000000000f */
[----:B------:R-:W-:Y:S01]  /*1320*/  @P0 FFMA R11, R2, 1.84467440737095516160e+19, RZ ;  /* 0x5f800000020b0823 */ /* 0x000fe200000000ff */
[----:B------:R-:W-:Y:S06]  /*1330*/  BRA `(.L_x_26) ;  /* 0x0000000000887947 */ /* 0x000fec0003800000 */
.L_x_25:
[----:B------:R-:W-:-:S04]  /*1340*/  IADD3 R20, PT, PT, R2, -0xfd, RZ ;  /* 0xffffff0302147810 */ /* 0x000fc80007ffe0ff */
[----:B------:R-:W-:-:S13]  /*1350*/  ISETP.GT.U32.AND P0, PT, R20, 0x1, PT ;  /* 0x000000011400780c */ /* 0x000fda0003f04070 */
[----:B------:R-:W-:Y:S05]  /*1360*/  @P0 BRA `(.L_x_27) ;  /* 0x0000000000780947 */ /* 0x000fea0003800000 */
[----:B------:R-:W-:Y:S01]  /*1370*/  LOP3.LUT R11, R0, 0x7fffff, RZ, 0xc0, !PT ;  /* 0x007fffff000b7812 */ /* 0x000fe200078ec0ff */
[----:B------:R-:W-:-:S03]  /*1380*/  IMAD.MOV.U32 R19, RZ, RZ, 0x3 ;  /* 0x00000003ff137424 */ /* 0x000fc600078e00ff */
[----:B------:R-:W-:Y:S02]  /*1390*/  LOP3.LUT R11, R11, 0x3f800000, RZ, 0xfc, !PT ;  /* 0x3f8000000b0b7812 */ /* 0x000fe400078efcff */
[----:B------:R-:W-:Y:S02]  /*13a0*/  SHF.L.U32 R19, R19, R20, RZ ;  /* 0x0000001413137219 */ /* 0x000fe400000006ff */
[----:B------:R-:W0:Y:S02]  /*13b0*/  MUFU.RCP R14, R11 ;  /* 0x0000000b000e7308 */ /* 0x000e240000001000 */
[----:B0-----:R-:W-:-:S04]  /*13c0*/  FFMA R15, R11, R14, -1 ;  /* 0xbf8000000b0f7423 */ /* 0x001fc8000000000e */
[----:B------:R-:W-:-:S04]  /*13d0*/  FADD.FTZ R15, -R15, -RZ ;  /* 0x800000ff0f0f7221 */ /* 0x000fc80000010100 */
[CCC-:B------:R-:W-:Y:S01]  /*13e0*/  FFMA.RM R17, R14.reuse, R15.reuse, R14.reuse ;  /* 0x0000000f0e117223 */ /* 0x1c0fe2000000400e */
[----:B------:R-:W-:-:S04]  /*13f0*/  FFMA.RP R18, R14, R15, R14 ;  /* 0x0000000f0e127223 */ /* 0x000fc8000000800e */
[C---:B------:R-:W-:Y:S02]  /*1400*/  LOP3.LUT R14, R17.reuse, 0x7fffff, RZ, 0xc0, !PT ;  /* 0x007fffff110e7812 */ /* 0x040fe400078ec0ff */
[----:B------:R-:W-:Y:S02]  /*1410*/  FSETP.NEU.FTZ.AND P0, PT, R17, R18, PT ;  /* 0x000000121100720b */ /* 0x000fe40003f1d000 */
[----:B------:R-:W-:Y:S02]  /*1420*/  LOP3.LUT R14, R14, 0x800000, RZ, 0xfc, !PT ;  /* 0x008000000e0e7812 */ /* 0x000fe400078efcff */
[----:B------:R-:W-:Y:S02]  /*1430*/  SEL R15, RZ, 0xffffffff, !P0 ;  /* 0xffffffffff0f7807 */ /* 0x000fe40004000000 */
[----:B------:R-:W-:Y:S02]  /*1440*/  LOP3.LUT R19, R19, R14, RZ, 0xc0, !PT ;  /* 0x0000000e13137212 */ /* 0x000fe400078ec0ff */
[----:B------:R-:W-:-:S02]  /*1450*/  IADD3 R15, PT, PT, -R15, RZ, RZ ;  /* 0x000000ff0f0f7210 */ /* 0x000fc40007ffe1ff */
[-C--:B------:R-:W-:Y:S02]  /*1460*/  SHF.R.U32.HI R19, RZ, R20.reuse, R19 ;  /* 0x00000014ff137219 */ /* 0x080fe40000011613 */
[----:B------:R-:W-:Y:S02]  /*1470*/  LOP3.LUT P1, RZ, R15, R20, R14, 0xf8, !PT ;  /* 0x000000140fff7212 */ /* 0x000fe4000782f80e */
[C---:B------:R-:W-:Y:S02]  /*1480*/  LOP3.LUT P0, RZ, R19.reuse, 0x1, RZ, 0xc0, !PT ;  /* 0x0000000113ff7812 */ /* 0x040fe4000780c0ff */
[----:B------:R-:W-:-:S04]  /*1490*/  LOP3.LUT P2, RZ, R19, 0x2, RZ, 0xc0, !PT ;  /* 0x0000000213ff7812 */ /* 0x000fc8000784c0ff */
[----:B------:R-:W-:Y:S02]  /*14a0*/  PLOP3.LUT P0, PT, P0, P1, P2, 0xe0, 0x0 ;  /* 0x000000000000781c */ /* 0x000fe40000703c20 */
[----:B------:R-:W-:Y:S02]  /*14b0*/  LOP3.LUT P1, RZ, R0, 0x7fffff, RZ, 0xc0, !PT ;  /* 0x007fffff00ff7812 */ /* 0x000fe4000782c0ff */
[----:B------:R-:W-:-:S04]  /*14c0*/  SEL R11, RZ, 0x1, !P0 ;  /* 0x00000001ff0b7807 */ /* 0x000fc80004000000 */
[----:B------:R-:W-:-:S04]  /*14d0*/  IADD3 R11, PT, PT, -R11, RZ, RZ ;  /* 0x000000ff0b0b7210 */ /* 0x000fc80007ffe1ff */
[----:B------:R-:W-:Y:S02]  /*14e0*/  ISETP.GE.AND P0, PT, R11, RZ, PT ;  /* 0x000000ff0b00720c */ /* 0x000fe40003f06270 */
[----:B------:R-:W-:-:S04]  /*14f0*/  IADD3 R11, PT, PT, R2, -0xfc, RZ ;  /* 0xffffff04020b7810 */ /* 0x000fc80007ffe0ff */
[----:B------:R-:W-:-:S07]  /*1500*/  SHF.R.U32.HI R11, RZ, R11, R14 ;  /* 0x0000000bff0b7219 */ /* 0x000fce000001160e */
[----:B------:R-:W-:-:S05]  /*1510*/  @!P0 VIADD R11, R11, 0x1 ;  /* 0x000000010b0b8836 */ /* 0x000fca0000000000 */
[----:B------:R-:W-:-:S04]  /*1520*/  @!P1 SHF.L.U32 R11, R11, 0x1, RZ ;  /* 0x000000010b0b9819 */ /* 0x000fc800000006ff */
[----:B------:R-:W-:Y:S01]  /*1530*/  LOP3.LUT R11, R11, 0x80000000, R0, 0xf8, !PT ;  /* 0x800000000b0b7812 */ /* 0x000fe200078ef800 */
[----:B------:R-:W-:Y:S06]  /*1540*/  BRA `(.L_x_26) ;  /* 0x0000000000047947 */ /* 0x000fec0003800000 */
.L_x_27:
[----:B------:R0:W1:Y:S02]  /*1550*/  MUFU.RCP R11, R0 ;  /* 0x00000000000b7308 */ /* 0x0000640000001000 */
.L_x_26:
[----:B------:R-:W-:Y:S05]  /*1560*/  BSYNC.RECONVERGENT B1 ;  /* 0x0000000000017941 */ /* 0x000fea0003800200 */
.L_x_24:
[----:B01----:R-:W-:Y:S01]  /*1570*/  MOV R0, R11 ;  /* 0x0000000b00007202 */ /* 0x003fe20000000f00 */
[----:B------:R-:W-:-:S04]  /*1580*/  HFMA2 R11, -RZ, RZ, 0, 0 ;  /* 0x00000000ff0b7431 */ /* 0x000fc800000001ff */
[----:B------:R-:W-:Y:S05]  /*1590*/  RET.REL.NODEC R10 `(_Z14elementWise_fpiiPfS_S_S_S_S_S_S_S_S_S_S_b) ;  /* 0xffffffe80a987950 */ /* 0x000fea0003c3ffff */
        .type           $_Z14elementWise_fpiiPfS_S_S_S_S_S_S_S_S_S_S_b$__internal_accurate_pow,@function
        .size           $_Z14elementWise_fpiiPfS_S_S_S_S_S_S_S_S_S_S_b$__internal_accurate_pow,(.L_x_51 - $_Z14elementWise_fpiiPfS_S_S_S_S_S_S_S_S_S_S_b$__internal_accurate_pow)
$_Z14elementWise_fpiiPfS_S_S_S_S_S_S_S_S_S_S_b$__internal_accurate_pow:
[----:B------:R-:W-:Y:S01]  /*15a0*/  DADD R24, -RZ, |R6| ;  /* 0x00000000ff187229 */ /* 0x000fe20000000506 */
[----:B------:R-:W-:Y:S01]  /*15b0*/  MOV R14, RZ ;  /* 0x000000ff000e7202 */ /* 0x000fe20000000f00 */
[----:B------:R-:W-:Y:S01]  /*15c0*/  IMAD.MOV.U32 R19, RZ, RZ, 0x3ed0f5d2 ;  /* 0x3ed0f5d2ff137424 */ /* 0x000fe200078e00ff */
[----:B------:R-:W-:Y:S01]  /*15d0*/  MOV R18, 0x41ad3b5a ;  /* 0x41ad3b5a00127802 */ /* 0x000fe20000000f00 */
[----:B------:R-:W-:Y:S01]  /*15e0*/  UMOV UR4, 0x7d2cafe2 ;  /* 0x7d2cafe200047882 */ /* 0x000fe20000000000 */
[----:B------:R-:W-:Y:S01]  /*15f0*/  UMOV UR5, 0x3eb0f5ff ;  /* 0x3eb0f5ff00057882 */ /* 0x000fe20000000000 */
[----:B------:R-:W-:Y:S01]  /*1600*/  UMOV UR8, 0x3b39803f ;  /* 0x3b39803f00087882 */ /* 0x000fe20000000000 */
[----:B------:R-:W-:-:S03]  /*1610*/  UMOV UR9, 0x3c7abc9e ;  /* 0x3c7abc9e00097882 */ /* 0x000fc60000000000 */
[----:B------:R-:W-:Y:S01]  /*1620*/  ISETP.GT.U32.AND P0, PT, R25, 0xfffff, PT ;  /* 0x000fffff1900780c */ /* 0x000fe20003f04070 */
[----:B------:R-:W-:Y:S01]  /*1630*/  IMAD.MOV.U32 R10, RZ, RZ, R25 ;  /* 0x000000ffff0a7224 */ /* 0x000fe200078e0019 */
[----:B------:R-:W-:-:S11]  /*1640*/  MOV R12, R24 ;  /* 0x00000018000c7202 */ /* 0x000fd60000000f00 */
[----:B------:R-:W-:-:S10]  /*1650*/  @!P0 DMUL R8, R24, 1.80143985094819840000e+16 ;  /* 0x4350000018088828 */ /* 0x000fd40000000000 */
[----:B------:R-:W-:Y:S02]  /*1660*/  @!P0 MOV R10, R9 ;  /* 0x00000009000a8202 */ /* 0x000fe40000000f00 */
[----:B------:R-:W-:Y:S02]  /*1670*/  @!P0 MOV R12, R8 ;  /* 0x00000008000c8202 */ /* 0x000fe40000000f00 */
[----:B------:R-:W-:Y:S02]  /*1680*/  LOP3.LUT R10, R10, 0x800fffff, RZ, 0xc0, !PT ;  /* 0x800fffff0a0a7812 */ /* 0x000fe400078ec0ff */
[----:B------:R-:W-:Y:S02]  /*1690*/  SHF.R.U32.HI R8, RZ, 0x14, R25 ;  /* 0x00000014ff087819 */ /* 0x000fe40000011619 */
[----:B------:R-:W-:Y:S02]  /*16a0*/  LOP3.LUT R13, R10, 0x3ff00000, RZ, 0xfc, !PT ;  /* 0x3ff000000a0d7812 */ /* 0x000fe400078efcff */
[----:B------:R-:W-:-:S02]  /*16b0*/  @!P0 LEA.HI R8, R9, 0xffffffca, RZ, 0xc ;  /* 0xffffffca09088811 */ /* 0x000fc400078f60ff */
[----:B------:R-:W-:Y:S02]  /*16c0*/  ISETP.GE.U32.AND P1, PT, R13, 0x3ff6a09f, PT ;  /* 0x3ff6a09f0d00780c */ /* 0x000fe40003f26070 */
[----:B------:R-:W-:-:S11]  /*16d0*/  IADD3 R9, PT, PT, R8, -0x3ff, RZ ;  /* 0xfffffc0108097810 */ /* 0x000fd60007ffe0ff */
[----:B------:R-:W-:Y:S02]  /*16e0*/  @P1 VIADD R11, R13, 0xfff00000 ;  /* 0xfff000000d0b1836 */ /* 0x000fe40000000000 */
[----:B------:R-:W-:-:S03]  /*16f0*/  @P1 VIADD R9, R8, 0xfffffc02 ;  /* 0xfffffc0208091836 */ /* 0x000fc60000000000 */
[----:B------:R-:W-:-:S06]  /*1700*/  @P1 MOV R13, R11 ;  /* 0x0000000b000d1202 */ /* 0x000fcc0000000f00 */
        /* <DEDUP_REMOVED lines=8> */
[----:B------:R-:W-:-:S08]  /*1790*/  DMUL R20, R10, R10 ;  /* 0x0000000a0a147228 */ /* 0x000fd00000000000 */
        /* <DEDUP_REMOVED lines=11> */
[----:B------:R-:W-:Y:S01]  /*1850*/  UMOV UR5, 0x3f624924 ;  /* 0x3f62492400057882 */ /* 0x000fe20000000000 */
[----:B------:R-:W-:-:S05]  /*1860*/  DADD R16, R12, -R10 ;  /* 0x000000000c107229 */ /* 0x000fca000000080a */
[----:B------:R-:W-:Y:S01]  /*1870*/  DFMA R22, R20, R22, UR4 ;  /* 0x0000000414167e2b */ /* 0x000fe20008000016 */
[----:B------:R-:W-:Y:S01]  /*1880*/  UMOV UR4, 0x99999dfb ;  /* 0x99999dfb00047882 */ /* 0x000fe20000000000 */
[----:B------:R-:W-:Y:S01]  /*1890*/  UMOV UR5, 0x3f899999 ;  /* 0x3f89999900057882 */ /* 0x000fe20000000000 */
[----:B------:R-:W-:-:S05]  /*18a0*/  DADD R16, R16, R16 ;  /* 0x0000000010107229 */ /* 0x000fca0000000010 */
[----:B------:R-:W-:Y:S01]  /*18b0*/  DFMA R22, R20, R22, UR4 ;  /* 0x0000000414167e2b */ /* 0x000fe20008000016 */
[----:B------:R-:W-:Y:S01]  /*18c0*/  UMOV UR4, 0x55555555 ;  /* 0x5555555500047882 */ /* 0x000fe20000000000 */
[----:B------:R-:W-:Y:S01]  /*18d0*/  UMOV UR5, 0x3fb55555 ;  /* 0x3fb5555500057882 */ /* 0x000fe20000000000 */
[----:B------:R-:W-:-:S05]  /*18e0*/  DFMA R16, R12, -R10, R16 ;  /* 0x8000000a0c10722b */ /* 0x000fca0000000010 */
[----:B------:R-:W-:-:S03]  /*18f0*/  DFMA R12, R20, R22, UR4 ;  /* 0x00000004140c7e2b */ /* 0x000fc60008000016 */
[----:B------:R-:W-:Y:S02]  /*1900*/  DMUL R14, R14, R16 ;  /* 0x000000100e0e7228 */ /* 0x000fe40000000000 */
[----:B------:R-:W-:-:S03]  /*1910*/  DMUL R16, R10, R10 ;  /* 0x0000000a0a107228 */ /* 0x000fc60000000000 */
[----:B------:R-:W-:Y:S01]  /*1920*/  DADD R18, -R12, UR4 ;  /* 0x000000040c127e29 */ /* 0x000fe20008000100 */
[----:B------:R-:W-:Y:S01]  /*1930*/  UMOV UR4, 0xb9e7b0 ;  /* 0x00b9e7b000047882 */ /* 0x000fe20000000000 */
[----:B------:R-:W-:-:S06]  /*1940*/  UMOV UR5, 0x3c46a4cb ;  /* 0x3c46a4cb00057882 */ /* 0x000fcc0000000000 */
[----:B------:R-:W-:Y:S02]  /*1950*/  DFMA R22, R20, R22, R18 ;  /* 0x000000161416722b */ /* 0x000fe40000000012 */
[----:B------:R-:W-:Y:S01]  /*1960*/  DFMA R20, R10, R10, -R16 ;  /* 0x0000000a0a14722b */ /* 0x000fe20000000810 */
[----:B------:R-:W-:Y:S02]  /*1970*/  IADD3 R19, PT, PT, R15, 0x100000, RZ ;  /* 0x001000000f137810 */ /* 0x000fe40007ffe0ff */
[----:B------:R-:W-:-:S03]  /*1980*/  MOV R18, R14 ;  /* 0x0000000e00127202 */ /* 0x000fc60000000f00 */
[----:B------:R-:W-:Y:S01]  /*1990*/  DADD R22, R22, -UR4 ;  /* 0x8000000416167e29 */ /* 0x000fe20008000000 */
[----:B------:R-:W-:Y:S01]  /*19a0*/  UMOV UR4, 0x80000000 ;  /* 0x8000000000047882 */ /* 0x000fe20000000000 */
[----:B------:R-:W-:Y:S01]  /*19b0*/  UMOV UR5, 0x43300000 ;  /* 0x4330000000057882 */ /* 0x000fe20000000000 */
[C---:B------:R-:W-:Y:S02]  /*19c0*/  DFMA R18, R10.reuse, R18, R20 ;  /* 0x000000120a12722b */ /* 0x040fe40000000014 */
[----:B------:R-:W-:-:S08]  /*19d0*/  DMUL R20, R10, R16 ;  /* 0x000000100a147228 */ /* 0x000fd00000000000 */
[----:B------:R-:W-:-:S08]  /*19e0*/  DFMA R24, R10, R16, -R20 ;  /* 0x000000100a18722b */ /* 0x000fd00000000814 */
[----:B------:R-:W-:Y:S02]  /*19f0*/  DFMA R24, R14, R16, R24 ;  /* 0x000000100e18722b */ /* 0x000fe40000000018 */
[----:B------:R-:W-:-:S06]  /*1a00*/  DADD R16, R12, R22 ;  /* 0x000000000c107229 */ /* 0x000fcc0000000016 */
[----:B------:R-:W-:Y:S02]  /*1a10*/  DFMA R18, R10, R18, R24 ;  /* 0x000000120a12722b */ /* 0x000fe40000000018 */
[----:B------:R-:W-:Y:S02]  /*1a20*/  DADD R24, R12, -R16 ;  /* 0x000000000c187229 */ /* 0x000fe40000000810 */
[----:B------:R-:W-:-:S06]  /*1a30*/  DMUL R12, R16, R20 ;  /* 0x00000014100c7228 */ /* 0x000fcc0000000000 */
[----:B------:R-:W-:Y:S02]  /*1a40*/  DADD R24, R22, R24 ;  /* 0x0000000016187229 */ /* 0x000fe40000000018 */
[----:B------:R-:W-:-:S08]  /*1a50*/  DFMA R22, R16, R20, -R12 ;  /* 0x000000141016722b */ /* 0x000fd0000000080c */
        /* <DEDUP_REMOVED lines=9> */
[----:B------:R-:W-:Y:S01]  /*1af0*/  DADD R14, R14, R10 ;  /* 0x000000000e0e7229 */ /* 0x000fe2000000000a */
[----:B------:R-:W-:Y:S01]  /*1b00*/  HFMA2 R11, -RZ, RZ, 3.59375, 0 ;  /* 0x43300000ff0b7431 */ /* 0x000fe200000001ff */
[----:B------:R-:W-:-:S06]  /*1b10*/  LOP3.LUT R10, R9, 0x80000000, RZ, 0x3c, !PT ;  /* 0x80000000090a7812 */ /* 0x000fcc00078e3cff */
[----:B------:R-:W-:Y:S02]  /*1b20*/  DADD R12, R16, R14 ;  /* 0x00000000100c7229 */ /* 0x000fe4000000000e */
[----:B------:R-:W-:Y:S01]  /*1b30*/  DADD R10, R10, -UR4 ;  /* 0x800000040a0a7e29 */ /* 0x000fe20008000000 */
[----:B------:R-:W-:Y:S01]  /*1b40*/  UMOV UR4, 0xfefa39ef ;  /* 0xfefa39ef00047882 */ /* 0x000fe20000000000 */
[----:B------:R-:W-:-:S04]  /*1b50*/  UMOV UR5, 0x3fe62e42 ;  /* 0x3fe62e4200057882 */ /* 0x000fc80000000000 */
[--C-:B------:R-:W-:Y:S02]  /*1b60*/  DADD R16, R16, -R12.reuse ;  /* 0x0000000010107229 */ /* 0x100fe4000000080c */
[----:B------:R-:W-:-:S06]  /*1b70*/  DFMA R8, R10, UR4, R12 ;  /* 0x000000040a087c2b */ /* 0x000fcc000800000c */
[----:B------:R-:W-:Y:S02]  /*1b80*/  DADD R16, R14, R16 ;  /* 0x000000000e107229 */ /* 0x000fe40000000010 */
[----:B------:R-:W-:-:S08]  /*1b90*/  DFMA R18, R10, -UR4, R8 ;  /* 0x800000040a127c2b */ /* 0x000fd00008000008 */
        /* <DEDUP_REMOVED lines=9> */
[----:B------:R-:W-:Y:S01]  /*1c30*/  HFMA2 R13, -RZ, RZ, 1.9912109375, 0.00128841400146484375 ;  /* 0x3ff71547ff0d7431 */ /* 0x000fe200000001ff */
        /* <DEDUP_REMOVED lines=42> */
[----:B------:R-:W-:Y:S02]  /*1ee0*/  LEA R9, R12, R17, 0x14 ;  /* 0x000000110c097211 */ /* 0x000fe400078ea0ff */
[----:B------:R-:W-:Y:S01]  /*1ef0*/  MOV R8, R16 ;  /* 0x0000001000087202 */ /* 0x000fe20000000f00 */
[----:B------:R-:W-:Y:S06]  /*1f00*/  @!P0 BRA `(.L_x_28) ;  /* 0x0000000000308947 */ /* 0x000fec0003800000 */
[----:B------:R-:W-:Y:S01]  /*1f10*/  FSETP.GEU.AND P1, PT, |R11|, 4.2275390625, PT ;  /* 0x408748000b00780b */ /* 0x000fe20003f2e200 */
[C---:B------:R-:W-:Y:S02]  /*1f20*/  DADD R18, R10.reuse, +INF ;  /* 0x7ff000000a127429 */ /* 0x040fe40000000000 */
[----:B------:R-:W-:-:S08]  /*1f30*/  DSETP.GEU.AND P0, PT, R10, RZ, PT ;  /* 0x000000ff0a00722a */ /* 0x000fd00003f0e000 */
[----:B------:R-:W-:Y:S02]  /*1f40*/  FSEL R9, R19, RZ, P0 ;  /* 0x000000ff13097208 */ /* 0x000fe40000000000 */
[----:B------:R-:W-:-:S04]  /*1f50*/  @!P1 LEA.HI R8, R12, R12, RZ, 0x1 ;  /* 0x0000000c0c089211 */ /* 0x000fc800078f08ff */
[----:B------:R-:W-:Y:S02]  /*1f60*/  @!P1 SHF.R.S32.HI R11, RZ, 0x1, R8 ;  /* 0x00000001ff0b9819 */ /* 0x000fe40000011408 */
[----:B------:R-:W-:Y:S02]  /*1f70*/  FSEL R8, R18, RZ, P0 ;  /* 0x000000ff12087208 */ /* 0x000fe40000000000 */
[----:B------:R-:W-:Y:S01]  /*1f80*/  @!P1 LEA R17, R11, R17, 0x14 ;  /* 0x000000110b119211 */ /* 0x000fe200078ea0ff */
[----:B------:R-:W-:-:S05]  /*1f90*/  @!P1 IMAD.IADD R10, R12, 0x1, -R11 ;  /* 0x000000010c0a9824 */ /* 0x000fca00078e0a0b */
[----:B------:R-:W-:Y:S02]  /*1fa0*/  @!P1 LEA R11, R10, 0x3ff00000, 0x14 ;  /* 0x3ff000000a0b9811 */ /* 0x000fe400078ea0ff */
[----:B------:R-:W-:-:S06]  /*1fb0*/  @!P1 MOV R10, RZ ;  /* 0x000000ff000a9202 */ /* 0x000fcc0000000f00 */
[----:B------:R-:W-:-:S11]  /*1fc0*/  @!P1 DMUL R8, R16, R10 ;  /* 0x0000000a10089228 */ /* 0x000fd60000000000 */
.L_x_28:
[----:B------:R-:W-:Y:S02]  /*1fd0*/  DFMA R14, R14, R8, R8 ;  /* 0x000000080e0e722b */ /* 0x000fe40000000008 */
[----:B------:R-:W-:-:S08]  /*1fe0*/  DSETP.NEU.AND P0, PT, |R8|, +INF , PT ;  /* 0x7ff000000800742a */ /* 0x000fd00003f0d200 */
[----:B------:R-:W-:Y:S02]  /*1ff0*/  FSEL R10, R8, R14, !P0 ;  /* 0x0000000e080a7208 */ /* 0x000fe40004000000 */
[----:B------:R-:W-:Y:S02]  /*2000*/  FSEL R11, R9, R15, !P0 ;  /* 0x0000000f090b7208 */ /* 0x000fe40004000000 */
[----:B------:R-:W-:Y:S02]  /*2010*/  MOV R8, R0 ;  /* 0x0000000000087202 */ /* 0x000fe40000000f00 */
[----:B------:R-:W-:-:S04]  /*2020*/  MOV R9, 0x0 ;  /* 0x0000000000097802 */ /* 0x000fc80000000f00 */
[----:B------:R-:W-:Y:S05]  /*2030*/  RET.REL.NODEC R8 `(_Z14elementWise_fpiiPfS_S_S_S_S_S_S_S_S_S_S_b) ;  /* 0xffffffdc08f07950 */ /* 0x000fea0003c3ffff */
.L_x_29:
        /* <DEDUP_REMOVED lines=12> */
.L_x_51:


//--------------------- .text._Z10pw_sigmoidPfS_i --------------------------
	.section	.text._Z10pw_sigmoidPfS_i,"ax",@progbits
	.align	128
        .global         _Z10pw_sigmoidPfS_i
        .type           _Z10pw_sigmoidPfS_i,@function
        .size           _Z10pw_sigmoidPfS_i,(.L_x_52 - _Z10pw_sigmoidPfS_i)
        .other          _Z10pw_sigmoidPfS_i,@"STO_CUDA_ENTRY STV_DEFAULT"
_Z10pw_sigmoidPfS_i:
.text._Z10pw_sigmoidPfS_i:
[----:B------:R-:W-:Y:S01]  /*0000*/  LDC R1, c[0x0][0x37c] ;  /* 0x0000df00ff017b82 */ /* 0x000fe20000000800 */
[----:B------:R-:W0:Y:S07]  /*0010*/  S2R R0, SR_TID.X ;  /* 0x0000000000007919 */ /* 0x000e2e0000002100 */
[----:B------:R-:W0:Y:S01]  /*0020*/  S2UR UR4, SR_CTAID.X ;  /* 0x00000000000479c3 */ /* 0x000e220000002500 */
[----:B------:R-:W1:Y:S07]  /*0030*/  LDCU UR5, c[0x0][0x390] ;  /* 0x00007200ff0577ac */ /* 0x000e6e0008000800 */
[----:B------:R-:W0:Y:S02]  /*0040*/  LDC R3, c[0x0][0x360] ;  /* 0x0000d800ff037b82 */ /* 0x000e240000000800 */
[----:B0-----:R-:W-:-:S05]  /*0050*/  IMAD R3, R3, UR4, R0 ;  /* 0x0000000403037c24 */ /* 0x001fca000f8e0200 */
[----:B-1----:R-:W-:-:S13]  /*0060*/  ISETP.GE.AND P0, PT, R3, UR5, PT ;  /* 0x0000000503007c0c */ /* 0x002fda000bf06270 */
[----:B------:R-:W-:Y:S05]  /*0070*/  @P0 EXIT ;  /* 0x000000000000094d */ /* 0x000fea0003800000 */
[----:B------:R-:W0:Y:S01]  /*0080*/  LDC.64 R4, c[0x0][0x388] ;  /* 0x0000e200ff047b82 */ /* 0x000e220000000a00 */
[----:B------:R-:W1:Y:S01]  /*0090*/  LDCU.64 UR4, c[0x0][0x358] ;  /* 0x00006b00ff0477ac */ /* 0x000e620008000a00 */
[----:B0-----:R-:W-:-:S06]  /*00a0*/  IMAD.WIDE R4, R3, 0x4, R4 ;  /* 0x0000000403047825 */ /* 0x001fcc00078e0204 */
[----:B-1----:R-:W2:Y:S01]  /*00b0*/  LDG.E R4, desc[UR4][R4.64] ;  /* 0x0000000404047981 */ /* 0x002ea2000c1e1900 */
[----:B------:R-:W-:Y:S01]  /*00c0*/  IMAD.MOV.U32 R7, RZ, RZ, 0x3bbb989d ;  /* 0x3bbb989dff077424 */ /* 0x000fe200078e00ff */
[----:B------:R-:W-:Y:S01]  /*00d0*/  BSSY.RECONVERGENT B0, `(.L_x_30) ;  /* 0x0000015000007945 */ /* 0x000fe20003800200 */
[----:B------:R-:W-:Y:S02]  /*00e0*/  IMAD.MOV.U32 R9, RZ, RZ, 0x437c0000 ;  /* 0x437c0000ff097424 */ /* 0x000fe400078e00ff */
[----:B--2---:R-:W-:-:S04]  /*00f0*/  FFMA.SAT R0, R4, -R7, 0.5 ;  /* 0x3f00000004007423 */ /* 0x004fc80000002807 */
        /* <DEDUP_REMOVED lines=11> */
[----:B------:R-:W-:-:S07]  /*01b0*/  MOV R4, 0x1d0 ;  /* 0x000001d000047802 */ /* 0x000fce0000000f00 */
[----:B------:R-:W-:Y:S05]  /*01c0*/  CALL.REL.NOINC `($__internal_1_$__cuda_sm20_rcp_rn_f32_slowpath) ;  /* 0x0000000000287944 */ /* 0x000fea0003c00000 */
[----:B------:R-:W-:Y:S05]  /*01d0*/  BRA `(.L_x_32) ;  /* 0x0000000000107947 */ /* 0x000fea0003800000 */
.L_x_31:
[----:B------:R-:W0:Y:S02]  /*01e0*/  MUFU.RCP R7, R0 ;  /* 0x0000000000077308 */ /* 0x000e240000001000 */
[----:B0-----:R-:W-:-:S04]  /*01f0*/  FFMA R2, R0, R7, -1 ;  /* 0xbf80000000027423 */ /* 0x001fc80000000007 */
[----:B------:R-:W-:-:S04]  /*0200*/  FADD.FTZ R2, -R2, -RZ ;  /* 0x800000ff02027221 */ /* 0x000fc80000010100 */
[----:B------:R-:W-:-:S07]  /*0210*/  FFMA R7, R7, R2, R7 ;  /* 0x0000000207077223 */ /* 0x000fce0000000007 */
.L_x_32:
[----:B------:R-:W-:Y:S05]  /*0220*/  BSYNC.RECONVERGENT B0 ;  /* 0x0000000000007941 */ /* 0x000fea0003800200 */
.L_x_30:
[----:B------:R-:W0:Y:S02]  /*0230*/  LDC.64 R4, c[0x0][0x380] ;  /* 0x0000e000ff047b82 */ /* 0x000e240000000a00 */
[----:B0-----:R-:W-:-:S05]  /*0240*/  IMAD.WIDE R2, R3, 0x4, R4 ;  /* 0x0000000403027825 */ /* 0x001fca00078e0204 */
[----:B------:R-:W-:Y:S01]  /*0250*/  STG.E desc[UR4][R2.64], R7 ;  /* 0x0000000702007986 */ /* 0x000fe2000c101904 */
[----:B------:R-:W-:Y:S05]  /*0260*/  EXIT ;  /* 0x000000000000794d */ /* 0x000fea0003800000 */
        .weak           $__internal_1_$__cuda_sm20_rcp_rn_f32_slowpath
        .type           $__internal_1_$__cuda_sm20_rcp_rn_f32_slowpath,@function
        .size           $__internal_1_$__cuda_sm20_rcp_rn_f32_slowpath,(.L_x_52 - $__internal_1_$__cuda_sm20_rcp_rn_f32_slowpath)
$__internal_1_$__cuda_sm20_rcp_rn_f32_slowpath:
[----:B------:R-:W-:Y:S01]  /*0270*/  IMAD.SHL.U32 R2, R0, 0x2, RZ ;  /* 0x0000000200027824 */ /* 0x000fe200078e00ff */
[----:B------:R-:W-:Y:S04]  /*0280*/  BSSY.RECONVERGENT B1, `(.L_x_33) ;  /* 0x0000030000017945 */ /* 0x000fe80003800200 */
        /* <DEDUP_REMOVED lines=13> */
.L_x_34:
[----:B------:R-:W-:-:S05]  /*0360*/  VIADD R5, R2, 0xffffff03 ;  /* 0xffffff0302057836 */ /* 0x000fca0000000000 */
        /* <DEDUP_REMOVED lines=23> */
[----:B------:R-:W-:-:S05]  /*04e0*/  SEL R5, RZ, 0x1, !P0 ;  /* 0x00000001ff057807 */ /* 0x000fca0004000000 */
[----:B------:R-:W-:-:S05]  /*04f0*/  IMAD.MOV R5, RZ, RZ, -R5 ;  /* 0x000000ffff057224 */ /* 0x000fca00078e0a05 */
[----:B------:R-:W-:Y:S02]  /*0500*/  ISETP.GE.AND P0, PT, R5, RZ, PT ;  /* 0x000000ff0500720c */ /* 0x000fe40003f06270 */
[----:B------:R-:W-:-:S04]  /*0510*/  IADD3 R5, PT, PT, R2, -0xfc, RZ ;  /* 0xffffff0402057810 */ /* 0x000fc80007ffe0ff */
[----:B------:R-:W-:-:S07]  /*0520*/  SHF.R.U32.HI R5, RZ, R5, R8 ;  /* 0x00000005ff057219 */ /* 0x000fce0000011608 */
[----:B------:R-:W-:-:S05]  /*0530*/  @!P0 VIADD R5, R5, 0x1 ;  /* 0x0000000105058836 */ /* 0x000fca0000000000 */
[----:B------:R-:W-:-:S04]  /*0540*/  @!P1 SHF.L.U32 R5, R5, 0x1, RZ ;  /* 0x0000000105059819 */ /* 0x000fc800000006ff */
[----:B------:R-:W-:Y:S01]  /*0550*/  LOP3.LUT R5, R5, 0x80000000, R0, 0xf8, !PT ;  /* 0x8000000005057812 */ /* 0x000fe200078ef800 */
[----:B------:R-:W-:Y:S06]  /*0560*/  BRA `(.L_x_35) ;  /* 0x0000000000047947 */ /* 0x000fec0003800000 */
.L_x_36:
[----:B------:R0:W1:Y:S02]  /*0570*/  MUFU.RCP R5, R0 ;  /* 0x0000000000057308 */ /* 0x0000640000001000 */
.L_x_35:
[----:B------:R-:W-:Y:S05]  /*0580*/  BSYNC.RECONVERGENT B1 ;  /* 0x0000000000017941 */ /* 0x000fea0003800200 */
.L_x_33:
[----:B-1----:R-:W-:Y:S02]  /*0590*/  IMAD.MOV.U32 R7, RZ, RZ, R5 ;  /* 0x000000ffff077224 */ /* 0x002fe400078e0005 */
[----:B------:R-:W-:-:S04]  /*05a0*/  HFMA2 R5, -RZ, RZ, 0, 0 ;  /* 0x00000000ff057431 */ /* 0x000fc800000001ff */
[----:B0-----:R-:W-:Y:S05]  /*05b0*/  RET.REL.NODEC R4 `(_Z10pw_sigmoidPfS_i) ;  /* 0xfffffff804907950 */ /* 0x001fea0003c3ffff */
.L_x_37:
        /* <DEDUP_REMOVED lines=12> */
.L_x_52:


//--------------------- .text._Z7pw_tanhPfS_i     --------------------------
	.section	.text._Z7pw_tanhPfS_i,"ax",@progbits
	.align	128
        .global         _Z7pw_tanhPfS_i
        .type           _Z7pw_tanhPfS_i,@function
        .size           _Z7pw_tanhPfS_i,(.L_x_57 - _Z7pw_tanhPfS_i)
        .other          _Z7pw_tanhPfS_i,@"STO_CUDA_ENTRY STV_DEFAULT"
_Z7pw_tanhPfS_i:
.text._Z7pw_tanhPfS_i:
        /* <DEDUP_REMOVED lines=9> */
[----:B------:R-:W1:Y:S07]  /*0090*/  LDCU.64 UR4, c[0x0][0x358] ;  /* 0x00006b00ff0477ac */ /* 0x000e6e0008000a00 */
[----:B------:R-:W2:Y:S01]  /*00a0*/  LDC.64 R4, c[0x0][0x380] ;  /* 0x0000e000ff047b82 */ /* 0x000ea20000000a00 */
[----:B0-----:R-:W-:-:S05]  /*00b0*/  IMAD.WIDE R2, R7, 0x4, R2 ;  /* 0x0000000407027825 */ /* 0x001fca00078e0202 */
[----:B-1----:R2:W3:Y:S01]  /*00c0*/  LDG.E R6, desc[UR4][R2.64] ;  /* 0x0000000402067981 */ /* 0x0024e2000c1e1900 */
[----:B------:R-:W-:Y:S01]  /*00d0*/  MOV R10, 0x3c80f082 ;  /* 0x3c80f082000a7802 */ /* 0x000fe20000000f00 */
[----:B------:R-:W-:Y:S02]  /*00e0*/  HFMA2 R9, -RZ, RZ, 1.875, 0 ;  /* 0x3f800000ff097431 */ /* 0x000fe400000001ff */
[----:B--2---:R-:W-:-:S04]  /*00f0*/  IMAD.WIDE R2, R7, 0x4, R4 ;  /* 0x0000000407027825 */ /* 0x004fc800078e0204 */
[C---:B---3--:R-:W-:Y:S01]  /*0100*/  FMUL R0, |R6|.reuse, 2.8853900432586669922 ;  /* 0x4038aa3b06007820 */ /* 0x048fe20000400200 */
[C---:B------:R-:W-:Y:S01]  /*0110*/  FMUL R11, R6.reuse, R6 ;  /* 0x00000006060b7220 */ /* 0x040fe20000400000 */
[C---:B------:R-:W-:Y:S02]  /*0120*/  FSETP.GE.AND P1, PT, |R6|.reuse, 0.60000002384185791016, PT ;  /* 0x3f19999a0600780b */ /* 0x040fe40003f26200 */
[----:B------:R-:W-:Y:S01]  /*0130*/  FSETP.GE.AND P0, PT, |R6|, 9.010913848876953125, PT ;  /* 0x41102cb40600780b */ /* 0x000fe20003f06200 */
[C---:B------:R-:W-:Y:S01]  /*0140*/  FFMA R10, R11.reuse, R10, -0.052303962409496307373 ;  /* 0xbd563cae0b0a7423 */ /* 0x040fe2000000000a */
[----:B------:R-:W0:Y:S02]  /*0150*/  MUFU.EX2 R0, R0 ;  /* 0x0000000000007308 */ /* 0x000e240000000800 */
[----:B0-----:R-:W-:Y:S01]  /*0160*/  FADD R8, R0, 1 ;  /* 0x3f80000000087421 */ /* 0x001fe20000000000 */
[----:B------:R-:W-:-:S04]  /*0170*/  FFMA R0, R11, R10, 0.1331529766321182251 ;  /* 0x3e0859410b007423 */ /* 0x000fc8000000000a */
[C---:B------:R-:W-:Y:S01]  /*0180*/  FFMA R0, R11.reuse, R0, -0.33332768082618713379 ;  /* 0xbeaaa9ed0b007423 */ /* 0x040fe20000000000 */
[----:B------:R-:W0:Y:S03]  /*0190*/  MUFU.RCP R8, R8 ;  /* 0x0000000800087308 */ /* 0x000e260000001000 */
[----:B------:R-:W-:Y:S01]  /*01a0*/  FFMA R11, R11, R0, RZ ;  /* 0x000000000b0b7223 */ /* 0x000fe200000000ff */
[----:B0-----:R-:W-:-:S05]  /*01b0*/  FFMA R9, R8, -2, R9 ;  /* 0xc000000008097823 */ /* 0x001fca0000000009 */
[----:B------:R-:W-:-:S04]  /*01c0*/  FSEL R9, R9, 1, !P0 ;  /* 0x3f80000009097808 */ /* 0x000fc80004000000 */
[--C-:B------:R-:W-:Y:S01]  /*01d0*/  LOP3.LUT R9, R9, 0x80000000, R6.reuse, 0xb8, !PT ;  /* 0x8000000009097812 */ /* 0x100fe200078eb806 */
[----:B------:R-:W-:-:S05]  /*01e0*/  @!P1 FFMA R9, R6, R11, R6 ;  /* 0x0000000b06099223 */ /* 0x000fca0000000006 */
[----:B------:R-:W-:Y:S01]  /*01f0*/  STG.E desc[UR4][R2.64], R9 ;  /* 0x0000000902007986 */ /* 0x000fe2000c101904 */
[----:B------:R-:W-:Y:S05]  /*0200*/  EXIT ;  /* 0x000000000000794d */ /* 0x000fea0003800000 */
.L_x_38:
        /* <DEDUP_REMOVED lines=15> */
.L_x_57:


//--------------------- .text._Z9pw_vecMulPfS_S_i --------------------------
	.section	.text._Z9pw_vecMulPfS_S_i,"ax",@progbits
	.align	128
        .global         _Z9pw_vecMulPfS_S_i
        .type           _Z9pw_vecMulPfS_S_i,@function
        .size           _Z9pw_vecMulPfS_S_i,(.L_x_58 - _Z9pw_vecMulPfS_S_i)
        .other          _Z9pw_vecMulPfS_S_i,@"STO_CUDA_ENTRY STV_DEFAULT"
_Z9pw_vecMulPfS_S_i:
.text._Z9pw_vecMulPfS_S_i:
        /* <DEDUP_REMOVED lines=10> */
[----:B------:R-:W2:Y:S08]  /*00a0*/  LDC.64 R4, c[0x0][0x390] ;  /* 0x0000e400ff047b82 */ /* 0x000eb00000000a00 */
[----:B------:R-:W3:Y:S01]  /*00b0*/  LDC.64 R6, c[0x0][0x380] ;  /* 0x0000e000ff067b82 */ /* 0x000ee20000000a00 */
[----:B0-----:R-:W-:-:S06]  /*00c0*/  IMAD.WIDE R2, R9, 0x4, R2 ;  /* 0x0000000409027825 */ /* 0x001fcc00078e0202 */
[----:B-1----:R-:W4:Y:S01]  /*00d0*/  LDG.E R2, desc[UR4][R2.64] ;  /* 0x0000000402027981 */ /* 0x002f22000c1e1900 */
[----:B--2---:R-:W-:-:S06]  /*00e0*/  IMAD.WIDE R4, R9, 0x4, R4 ;  /* 0x0000000409047825 */ /* 0x004fcc00078e0204 */
[----:B------:R-:W4:Y:S01]  /*00f0*/  LDG.E R5, desc[UR4][R4.64] ;  /* 0x0000000404057981 */ /* 0x000f22000c1e1900 */
[----:B---3--:R-:W-:-:S04]  /*0100*/  IMAD.WIDE R6, R9, 0x4, R6 ;  /* 0x0000000409067825 */ /* 0x008fc800078e0206 */
[----:B----4-:R-:W-:-:S05]  /*0110*/  FMUL R9, R2, R5 ;  /* 0x0000000502097220 */ /* 0x010fca0000400000 */
[----:B------:R-:W-:Y:S01]  /*0120*/  STG.E desc[UR4][R6.64], R9 ;  /* 0x0000000906007986 */ /* 0x000fe2000c101904 */
[----:B------:R-:W-:Y:S05]  /*0130*/  EXIT ;  /* 0x000000000000794d */ /* 0x000fea0003800000 */
.L_x_39:
        /* <DEDUP_REMOVED lines=12> */
.L_x_58:


//--------------------- .text._Z9pw_vecAddPfS_S_i --------------------------
	.section	.text._Z9pw_vecAddPfS_S_i,"ax",@progbits
	.align	128
        .global         _Z9pw_vecAddPfS_S_i
        .type           _Z9pw_vecAddPfS_S_i,@function
        .size           _Z9pw_vecAddPfS_S_i,(.L_x_59 - _Z9pw_vecAddPfS_S_i)
        .other          _Z9pw_vecAddPfS_S_i,@"STO_CUDA_ENTRY STV_DEFAULT"
_Z9pw_vecAddPfS_S_i:
.text._Z9pw_vecAddPfS_S_i:
        /* <DEDUP_REMOVED lines=17> */
[----:B----4-:R-:W-:-:S05]  /*0110*/  FADD R9, R2, R5 ;  /* 0x0000000502097221 */ /* 0x010fca0000000000 */
[----:B------:R-:W-:Y:S01]  /*0120*/  STG.E desc[UR4][R6.64], R9 ;  /* 0x0000000906007986 */ /* 0x000fe2000c101904 */
[----:B------:R-:W-:Y:S05]  /*0130*/  EXIT ;  /* 0x000000000000794d */ /* 0x000fea0003800000 */
.L_x_40:
        /* <DEDUP_REMOVED lines=12> */
.L_x_59:


//--------------------- .text._Z11pw_peepsAddPfS_S_ii --------------------------
	.section	.text._Z11pw_peepsAddPfS_S_ii,"ax",@progbits
	.align	128
        .global         _Z11pw_peepsAddPfS_S_ii
        .type           _Z11pw_peepsAddPfS_S_ii,@function
        .size           _Z11pw_peepsAddPfS_S_ii,(.L_x_60 - _Z11pw_peepsAddPfS_S_ii)
        .other          _Z11pw_peepsAddPfS_S_ii,@"STO_CUDA_ENTRY STV_DEFAULT"
_Z11pw_peepsAddPfS_S_ii:
.text._Z11pw_peepsAddPfS_S_ii:
        /* <DEDUP_REMOVED lines=8> */
[----:B------:R-:W0:Y:S01]  /*0080*/  LDC R8, c[0x0][0x39c] ;  /* 0x0000e700ff087b82 */ /* 0x000e220000000800 */
[----:B------:R-:W-:Y:S01]  /*0090*/  ISETP.GE.AND P2, PT, R9, RZ, PT ;  /* 0x000000ff0900720c */ /* 0x000fe20003f46270 */
[----:B------:R-:W1:Y:S06]  /*00a0*/  LDCU.64 UR4, c[0x0][0x358] ;  /* 0x00006b00ff0477ac */ /* 0x000e6c0008000a00 */
[----:B------:R-:W2:Y:S01]  /*00b0*/  LDC.64 R6, c[0x0][0x380] ;  /* 0x0000e000ff067b82 */ /* 0x000ea20000000a00 */
[----:B0-----:R-:W-:-:S04]  /*00c0*/  IABS R11, R8 ;  /* 0x00000008000b7213 */ /* 0x001fc80000000000 */
[----:B------:R-:W0:Y:S01]  /*00d0*/  I2F.RP R0, R11 ;  /* 0x0000000b00007306 */ /* 0x000e220000209400 */
[----:B--2---:R-:W-:-:S07]  /*00e0*/  IMAD.WIDE R6, R9, 0x4, R6 ;  /* 0x0000000409067825 */ /* 0x004fce00078e0206 */
[----:B0-----:R-:W0:Y:S02]  /*00f0*/  MUFU.RCP R0, R0 ;  /* 0x0000000000007308 */ /* 0x001e240000001000 */
[----:B0-----:R-:W-:-:S06]  /*0100*/  IADD3 R2, PT, PT, R0, 0xffffffe, RZ ;  /* 0x0ffffffe00027810 */ /* 0x001fcc0007ffe0ff */
[----:B------:R0:W2:Y:S02]  /*0110*/  F2I.FTZ.U32.TRUNC.NTZ R3, R2 ;  /* 0x0000000200037305 */ /* 0x0000a4000021f000 */
[----:B0-----:R-:W-:Y:S01]  /*0120*/  IMAD.MOV.U32 R2, RZ, RZ, RZ ;  /* 0x000000ffff027224 */ /* 0x001fe200078e00ff */
[----:B--2---:R-:W-:-:S05]  /*0130*/  IADD3 R4, PT, PT, RZ, -R3, RZ ;  /* 0x80000003ff047210 */ /* 0x004fca0007ffe0ff */
[----:B------:R-:W-:Y:S01]  /*0140*/  IMAD R5, R4, R11, RZ ;  /* 0x0000000b04057224 */ /* 0x000fe200078e02ff */
[----:B------:R-:W-:-:S03]  /*0150*/  IABS R4, R9 ;  /* 0x0000000900047213 */ /* 0x000fc60000000000 */
[----:B------:R-:W-:-:S06]  /*0160*/  IMAD.HI.U32 R3, R3, R5, R2 ;  /* 0x0000000503037227 */ /* 0x000fcc00078e0002 */
[----:B------:R-:W-:-:S05]  /*0170*/  IMAD.HI.U32 R3, R3, R4, RZ ;  /* 0x0000000403037227 */ /* 0x000fca00078e00ff */
[----:B------:R-:W-:-:S05]  /*0180*/  IADD3 R3, PT, PT, -R3, RZ, RZ ;  /* 0x000000ff03037210 */ /* 0x000fca0007ffe1ff */
[C---:B------:R-:W-:Y:S02]  /*0190*/  IMAD R0, R11.reuse, R3, R4 ;  /* 0x000000030b007224 */ /* 0x040fe400078e0204 */
[----:B------:R-:W0:Y:S03]  /*01a0*/  LDC.64 R4, c[0x0][0x390] ;  /* 0x0000e400ff047b82 */ /* 0x000e260000000a00 */
[----:B------:R-:W-:-:S05]  /*01b0*/  ISETP.GT.U32.AND P0, PT, R11, R0, PT ;  /* 0x000000000b00720c */ /* 0x000fca0003f04070 */
[----:B------:R-:W2:Y:S08]  /*01c0*/  LDC.64 R2, c[0x0][0x388] ;  /* 0x0000e200ff027b82 */ /* 0x000eb00000000a00 */
[----:B------:R-:W-:Y:S01]  /*01d0*/  @!P0 IMAD.IADD R0, R0, 0x1, -R11 ;  /* 0x0000000100008824 */ /* 0x000fe200078e0a0b */
[----:B------:R-:W-:-:S04]  /*01e0*/  ISETP.NE.AND P0, PT, R8, RZ, PT ;  /* 0x000000ff0800720c */ /* 0x000fc80003f05270 */
[----:B------:R-:W-:Y:S01]  /*01f0*/  ISETP.GT.U32.AND P1, PT, R11, R0, PT ;  /* 0x000000000b00720c */ /* 0x000fe20003f24070 */
[----:B0-----:R-:W-:Y:S02]  /*0200*/  IMAD.WIDE R4, R9, 0x4, R4 ;  /* 0x0000000409047825 */ /* 0x001fe400078e0204 */
[----:B-1----:R-:W3:Y:S04]  /*0210*/  LDG.E R9, desc[UR4][R6.64] ;  /* 0x0000000406097981 */ /* 0x002ee8000c1e1900 */
[----:B------:R-:W3:Y:S06]  /*0220*/  LDG.E R5, desc[UR4][R4.64] ;  /* 0x0000000404057981 */ /* 0x000eec000c1e1900 */
[----:B------:R-:W-:-:S05]  /*0230*/  @!P1 IADD3 R0, PT, PT, R0, -R11, RZ ;  /* 0x8000000b00009210 */ /* 0x000fca0007ffe0ff */
[----:B------:R-:W-:Y:S01]  /*0240*/  @!P2 IMAD.MOV R0, RZ, RZ, -R0 ;  /* 0x000000ffff00a224 */ /* 0x000fe200078e0a00 */
[----:B------:R-:W-:-:S05]  /*0250*/  @!P0 LOP3.LUT R0, RZ, R8, RZ, 0x33, !PT ;  /* 0x00000008ff008212 */ /* 0x000fca00078e33ff */
[----:B--2---:R-:W-:-:S06]  /*0260*/  IMAD.WIDE R2, R0, 0x4, R2 ;  /* 0x0000000400027825 */ /* 0x004fcc00078e0202 */
[----:B------:R-:W3:Y:S02]  /*0270*/  LDG.E R2, desc[UR4][R2.64] ;  /* 0x0000000402027981 */ /* 0x000ee4000c1e1900 */
[----:B---3--:R-:W-:-:S05]  /*0280*/  FFMA R9, R2, R5, R9 ;  /* 0x0000000502097223 */ /* 0x008fca0000000009 */
[----:B------:R-:W-:Y:S01]  /*0290*/  STG.E desc[UR4][R6.64], R9 ;  /* 0x0000000906007986 */ /* 0x000fe2000c101904 */
[----:B------:R-:W-:Y:S05]  /*02a0*/  EXIT ;  /* 0x000000000000794d */ /* 0x000fea0003800000 */
.L_x_41:
        /* <DEDUP_REMOVED lines=13> */
.L_x_60:


//--------------------- .text._Z10pw_biasAddPfS_ii --------------------------
	.section	.text._Z10pw_biasAddPfS_ii,"ax",@progbits
	.align	128
        .global         _Z10pw_biasAddPfS_ii
        .type           _Z10pw_biasAddPfS_ii,@function
        .size           _Z10pw_biasAddPfS_ii,(.L_x_61 - _Z10pw_biasAddPfS_ii)
        .other          _Z10pw_biasAddPfS_ii,@"STO_CUDA_ENTRY STV_DEFAULT"
_Z10pw_biasAddPfS_ii:
.text._Z10pw_biasAddPfS_ii:
        /* <DEDUP_REMOVED lines=10> */
[----:B------:R-:W1:Y:S01]  /*00a0*/  LDCU.64 UR4, c[0x0][0x358] ;  /* 0x00006b00ff0477ac */ /* 0x000e620008000a00 */
[----:B0-----:R-:W-:-:S04]  /*00b0*/  IABS R9, R6 ;  /* 0x0000000600097213 */ /* 0x001fc80000000000 */
[----:B------:R-:W0:Y:S08]  /*00c0*/  I2F.RP R0, R9 ;  /* 0x0000000900007306 */ /* 0x000e300000209400 */
        /* <DEDUP_REMOVED lines=17> */
[----:B--2---:R-:W-:-:S12]  /*01e0*/  IMAD.WIDE R4, R7, 0x4, R4 ;  /* 0x0000000407047825 */ /* 0x004fd800078e0204 */
[----:B------:R-:W-:Y:S01]  /*01f0*/  @!P1 IADD3 R0, PT, PT, R0, -R9, RZ ;  /* 0x8000000900009210 */ /* 0x000fe20007ffe0ff */
[----:B-1----:R-:W2:Y:S04]  /*0200*/  LDG.E R7, desc[UR4][R4.64] ;  /* 0x0000000404077981 */ /* 0x002ea8000c1e1900 */
[----:B------:R-:W-:Y:S01]  /*0210*/  @!P2 IMAD.MOV R0, RZ, RZ, -R0 ;  /* 0x000000ffff00a224 */ /* 0x000fe200078e0a00 */
[----:B------:R-:W-:-:S05]  /*0220*/  @!P0 LOP3.LUT R0, RZ, R6, RZ, 0x33, !PT ;  /* 0x00000006ff008212 */ /* 0x000fca00078e33ff */
[----:B0-----:R-:W-:-:S06]  /*0230*/  IMAD.WIDE R2, R0, 0x4, R2 ;  /* 0x0000000400027825 */ /* 0x001fcc00078e0202 */
[----:B------:R-:W2:Y:S02]  /*0240*/  LDG.E R2, desc[UR4][R2.64] ;  /* 0x0000000402027981 */ /* 0x000ea4000c1e1900 */
[----:B--2---:R-:W-:-:S05]  /*0250*/  FADD R7, R2, R7 ;  /* 0x0000000702077221 */ /* 0x004fca0000000000 */
[----:B------:R-:W-:Y:S01]  /*0260*/  STG.E desc[UR4][R4.64], R7 ;  /* 0x0000000704007986 */ /* 0x000fe2000c101904 */
[----:B------:R-:W-:Y:S05]  /*0270*/  EXIT ;  /* 0x000000000000794d */ /* 0x000fea0003800000 */
.L_x_42:
        /* <DEDUP_REMOVED lines=16> */
.L_x_61:


//--------------------- .text._Z13pw_de_sigmoidPfS_i --------------------------
	.section	.text._Z13pw_de_sigmoidPfS_i,"ax",@progbits
	.align	128
        .global         _Z13pw_de_sigmoidPfS_i
        .type           _Z13pw_de_sigmoidPfS_i,@function
        .size           _Z13pw_de_sigmoidPfS_i,(.L_x_62 - _Z13pw_de_sigmoidPfS_i)
        .other          _Z13pw_de_sigmoidPfS_i,@"STO_CUDA_ENTRY STV_DEFAULT"
_Z13pw_de_sigmoidPfS_i:
.text._Z13pw_de_sigmoidPfS_i:
        /* <DEDUP_REMOVED lines=11> */
[----:B0-----:R-:W-:-:S06]  /*00b0*/  IMAD.WIDE R2, R7, 0x4, R2 ;  /* 0x0000000407027825 */ /* 0x001fcc00078e0202 */
[----:B-1----:R-:W3:Y:S01]  /*00c0*/  LDG.E R2, desc[UR4][R2.64] ;  /* 0x0000000402027981 */ /* 0x002ee2000c1e1900 */
[----:B--2---:R-:W-:-:S04]  /*00d0*/  IMAD.WIDE R4, R7, 0x4, R4 ;  /* 0x0000000407047825 */ /* 0x004fc800078e0204 */
[----:B---3--:R-:W-:-:S04]  /*00e0*/  FADD R9, -R2, 1 ;  /* 0x3f80000002097421 */ /* 0x008fc80000000100 */
[----:B------:R-:W-:-:S05]  /*00f0*/  FMUL R9, R2, R9 ;  /* 0x0000000902097220 */ /* 0x000fca0000400000 */
[----:B------:R-:W-:Y:S01]  /*0100*/  STG.E desc[UR4][R4.64], R9 ;  /* 0x0000000904007986 */ /* 0x000fe2000c101904 */
[----:B------:R-:W-:Y:S05]  /*0110*/  EXIT ;  /* 0x000000000000794d */ /* 0x000fea0003800000 */
.L_x_43:
        /* <DEDUP_REMOVED lines=14> */
.L_x_62:


//--------------------- .text._Z10pw_de_tanhPfS_i --------------------------
	.section	.text._Z10pw_de_tanhPfS_i,"ax",@progbits
	.align	128
        .global         _Z10pw_de_tanhPfS_i
        .type           _Z10pw_de_tanhPfS_i,@function
        .size           _Z10pw_de_tanhPfS_i,(.L_x_53 - _Z10pw_de_tanhPfS_i)
        .other          _Z10pw_de_tanhPfS_i,@"STO_CUDA_ENTRY STV_DEFAULT"
_Z10pw_de_tanhPfS_i:
.text._Z10pw_de_tanhPfS_i:
        /* <DEDUP_REMOVED lines=10> */
[----:B0-----:R-:W-:-:S05]  /*00a0*/  IMAD.WIDE R6, R2, 0x4, R6 ;  /* 0x0000000402067825 */ /* 0x001fca00078e0206 */
[----:B-1----:R-:W2:Y:S01]  /*00b0*/  LDG.E R3, desc[UR4][R6.64] ;  /* 0x0000000406037981 */ /* 0x002ea2000c1e1900 */
[----:B------:R-:W-:Y:S01]  /*00c0*/  BSSY.RECONVERGENT B0, `(.L_x_44) ;  /* 0x0000004000007945 */ /* 0x000fe20003800200 */
[----:B------:R-:W-:Y:S01]  /*00d0*/  MOV R0, 0x100 ;  /* 0x0000010000007802 */ /* 0x000fe20000000f00 */
[----:B--2---:R0:W1:Y:S06]  /*00e0*/  F2F.F64.F32 R4, R3 ;  /* 0x0000000300047310 */ /* 0x00406c0000201800 */
[----:B01----:R-:W-:Y:S05]  /*00f0*/  CALL.REL.NOINC `($_Z10pw_de_tanhPfS_i$__internal_accurate_pow) ;  /* 0x0000000000647944 */ /* 0x003fea0003c00000 */
[----:B------:R-:W-:Y:S05]  /*0100*/  BSYNC.RECONVERGENT B0 ;  /* 0x0000000000007941 */ /* 0x000fea0003800200 */
.L_x_44:
[----:B------:R-:W-:Y:S01]  /*0110*/  DADD R6, R4, 2 ;  /* 0x4000000004067429 */ /* 0x000fe20000000000 */
[----:B------:R-:W0:Y:S01]  /*0120*/  LDC.64 R8, c[0x0][0x380] ;  /* 0x0000e000ff087b82 */ /* 0x000e220000000a00 */
[----:B------:R-:W-:Y:S01]  /*0130*/  FSETP.NEU.AND P0, PT, R3, RZ, PT ;  /* 0x000000ff0300720b */ /* 0x000fe20003f0d000 */
[----:B------:R-:W-:Y:S07]  /*0140*/  BSSY.RECONVERGENT B0, `(.L_x_45) ;  /* 0x000000d000007945 */ /* 0x000fee0003800200 */
[----:B------:R-:W-:Y:S01]  /*0150*/  LOP3.LUT R6, R7, 0x7ff00000, RZ, 0xc0, !PT ;  /* 0x7ff0000007067812 */ /* 0x000fe200078ec0ff */
[----:B------:R-:W-:-:S03]  /*0160*/  IMAD.MOV.U32 R7, RZ, RZ, R11 ;  /* 0x000000ffff077224 */ /* 0x000fc600078e000b */
        /* <DEDUP_REMOVED lines=8> */
[----:B------:R-:W-:Y:S02]  /*01f0*/  @!P0 IMAD.MOV.U32 R6, RZ, RZ, 0x0 ;  /* 0x00000000ff068424 */ /* 0x000fe400078e00ff */
[----:B------:R-:W-:-:S07]  /*0200*/  @!P0 IMAD.MOV.U32 R7, RZ, RZ, 0x7ff00000 ;  /* 0x7ff00000ff078424 */ /* 0x000fce00078e00ff */
.L_x_46:
[----:B------:R-:W-:Y:S05]  /*0210*/  BSYNC.RECONVERGENT B0 ;  /* 0x0000000000007941 */ /* 0x000fea0003800200 */
.L_x_45:
[----:B------:R-:W-:Y:S01]  /*0220*/  DADD R6, -R6, 1 ;  /* 0x3ff0000006067429 */ /* 0x000fe20000000100 */
[----:B------:R-:W-:Y:S01]  /*0230*/  FSETP.NEU.AND P0, PT, R3, 1, PT ;  /* 0x3f8000000300780b */ /* 0x000fe20003f0d000 */
[----:B0-----:R-:W-:-:S08]  /*0240*/  IMAD.WIDE R2, R2, 0x4, R8 ;  /* 0x0000000402027825 */ /* 0x001fd000078e0208 */
[----:B------:R-:W0:Y:S02]  /*0250*/  F2F.F32.F64 R6, R6 ;  /* 0x0000000600067310 */ /* 0x000e240000301000 */
[----:B0-----:R-:W-:-:S05]  /*0260*/  FSEL R5, R6, RZ, P0 ;  /* 0x000000ff06057208 */ /* 0x001fca0000000000 */
[----:B------:R-:W-:Y:S01]  /*0270*/  STG.E desc[UR4][R2.64], R5 ;  /* 0x0000000502007986 */ /* 0x000fe2000c101904 */
[----:B------:R-:W-:Y:S05]  /*0280*/  EXIT ;  /* 0x000000000000794d */ /* 0x000fea0003800000 */
        .type           $_Z10pw_de_tanhPfS_i$__internal_accurate_pow,@function
        .size           $_Z10pw_de_tanhPfS_i$__internal_accurate_pow,(.L_x_53 - $_Z10pw_de_tanhPfS_i$__internal_accurate_pow)
$_Z10pw_de_tanhPfS_i$__internal_accurate_pow:
[----:B------:R-:W-:Y:S01]  /*0290*/  DADD R6, -RZ, |R4| ;  /* 0x00000000ff067229 */ /* 0x000fe20000000504 */
[----:B------:R-:W-:Y:S01]  /*02a0*/  MOV R20, RZ ;  /* 0x000000ff00147202 */ /* 0x000fe20000000f00 */
[----:B------:R-:W-:Y:S01]  /*02b0*/  IMAD.MOV.U32 R18, RZ, RZ, 0x41ad3b5a ;  /* 0x41ad3b5aff127424 */ /* 0x000fe200078e00ff */
[----:B------:R-:W-:Y:S01]  /*02c0*/  UMOV UR6, 0x7d2cafe2 ;  /* 0x7d2cafe200067882 */ /* 0x000fe20000000000 */
[----:B------:R-:W-:Y:S01]  /*02d0*/  IMAD.MOV.U32 R19, RZ, RZ, 0x3ed0f5d2 ;  /* 0x3ed0f5d2ff137424 */ /* 0x000fe200078e00ff */
[----:B------:R-:W-:Y:S01]  /*02e0*/  UMOV UR7, 0x3eb0f5ff ;  /* 0x3eb0f5ff00077882 */ /* 0x000fe20000000000 */
[----:B------:R-:W-:Y:S01]  /*02f0*/  UMOV UR8, 0x3b39803f ;  /* 0x3b39803f00087882 */ /* 0x000fe20000000000 */
[----:B------:R-:W-:-:S03]  /*0300*/  UMOV UR9, 0x3c7abc9e ;  /* 0x3c7abc9e00097882 */ /* 0x000fc60000000000 */
[----:B------:R-:W-:Y:S01]  /*0310*/  ISETP.GT.U32.AND P0, PT, R7, 0xfffff, PT ;  /* 0x000fffff0700780c */ /* 0x000fe20003f04070 */
[----:B------:R-:W-:-:S12]  /*0320*/  IMAD.MOV.U32 R10, RZ, RZ, R7 ;  /* 0x000000ffff0a7224 */ /* 0x000fd800078e0007 */
[----:B------:R-:W-:-:S10]  /*0330*/  @!P0 DMUL R8, R6, 1.80143985094819840000e+16 ;  /* 0x4350000006088828 */ /* 0x000fd40000000000 */
[----:B------:R-:W-:Y:S01]  /*0340*/  @!P0 MOV R10, R9 ;  /* 0x00000009000a8202 */ /* 0x000fe20000000f00 */
[----:B------:R-:W-:-:S03]  /*0350*/  @!P0 IMAD.MOV.U32 R6, RZ, RZ, R8 ;  /* 0x000000ffff068224 */ /* 0x000fc600078e0008 */
[----:B------:R-:W-:Y:S01]  /*0360*/  LOP3.LUT R10, R10, 0x800fffff, RZ, 0xc0, !PT ;  /* 0x800fffff0a0a7812 */ /* 0x000fe200078ec0ff */
[----:B------:R-:W-:Y:S01]  /*0370*/  IMAD.MOV.U32 R14, RZ, RZ, R6 ;  /* 0x000000ffff0e7224 */ /* 0x000fe200078e0006 */
[----:B------:R-:W-:Y:S02]  /*0380*/  SHF.R.U32.HI R6, RZ, 0x14, R7 ;  /* 0x00000014ff067819 */ /* 0x000fe40000011607 */
[----:B------:R-:W-:Y:S02]  /*0390*/  LOP3.LUT R15, R10, 0x3ff00000, RZ, 0xfc, !PT ;  /* 0x3ff000000a0f7812 */ /* 0x000fe400078efcff */
[----:B------:R-:W-:Y:S02]  /*03a0*/  @!P0 LEA.HI R6, R9, 0xffffffca, RZ, 0xc ;  /* 0xffffffca09068811 */ /* 0x000fe400078f60ff */
[----:B------:R-:W-:Y:S02]  /*03b0*/  ISETP.GE.U32.AND P1, PT, R15, 0x3ff6a09f, PT ;  /* 0x3ff6a09f0f00780c */ /* 0x000fe40003f26070 */
[----:B------:R-:W-:-:S11]  /*03c0*/  IADD3 R7, PT, PT, R6, -0x3ff, RZ ;  /* 0xfffffc0106077810 */ /* 0x000fd60007ffe0ff */
[----:B------:R-:W-:Y:S02]  /*03d0*/  @P1 VIADD R11, R15, 0xfff00000 ;  /* 0xfff000000f0b1836 */ /* 0x000fe40000000000 */
[----:B------:R-:W-:Y:S02]  /*03e0*/  @P1 VIADD R7, R6, 0xfffffc02 ;  /* 0xfffffc0206071836 */ /* 0x000fe40000000000 */
[----:B------:R-:W-:-:S03]  /*03f0*/  @P1 IMAD.MOV.U32 R15, RZ, RZ, R11 ;  /* 0x000000ffff0f1224 */ /* 0x000fc600078e000b */
[----:B------:R-:W-:Y:S01]  /*0400*/  LOP3.LUT R6, R7, 0x80000000, RZ, 0x3c, !PT ;  /* 0x8000000007067812 */ /* 0x000fe200078e3cff */
[----:B------:R-:W-:Y:S02]  /*0410*/  IMAD.MOV.U32 R7, RZ, RZ, 0x43300000 ;  /* 0x43300000ff077424 */ /* 0x000fe400078e00ff */
        /* <DEDUP_REMOVED lines=8> */
[-C--:B------:R-:W-:Y:S02]  /*04a0*/  DMUL R16, R10, R10.reuse ;  /* 0x0000000a0a107228 */ /* 0x080fe40000000000 */
[----:B------:R-:W-:Y:S02]  /*04b0*/  DADD R22, R14, -R10 ;  /* 0x000000000e167229 */ /* 0x000fe4000000080a */
[----:B------:R-:W-:-:S04]  /*04c0*/  DMUL R26, R10, R10 ;  /* 0x0000000a0a1a7228 */ /* 0x000fc80000000000 */
[----:B------:R-:W-:Y:S01]  /*04d0*/  DFMA R12, R16, UR6, R18 ;  /* 0x00000006100c7c2b */ /* 0x000fe20008000012 */
[----:B------:R-:W-:Y:S01]  /*04e0*/  UMOV UR6, 0x75488a3f ;  /* 0x75488a3f00067882 */ /* 0x000fe20000000000 */
[----:B------:R-:W-:Y:S01]  /*04f0*/  UMOV UR7, 0x3ef3b20a ;  /* 0x3ef3b20a00077882 */ /* 0x000fe20000000000 */
[----:B------:R-:W-:-:S05]  /*0500*/  DADD R22, R22, R22 ;  /* 0x0000000016167229 */ /* 0x000fca0000000016 */
[----:B------:R-:W-:Y:S01]  /*0510*/  DFMA R12, R16, R12, UR6 ;  /* 0x00000006100c7e2b */ /* 0x000fe2000800000c */
[----:B------:R-:W-:Y:S01]  /*0520*/  UMOV UR6, 0xe4faecd5 ;  /* 0xe4faecd500067882 */ /* 0x000fe20000000000 */
[----:B------:R-:W-:Y:S01]  /*0530*/  UMOV UR7, 0x3f1745cd ;  /* 0x3f1745cd00077882 */ /* 0x000fe20000000000 */
[----:B------:R-:W-:-:S05]  /*0540*/  DFMA R14, R14, -R10, R22 ;  /* 0x8000000a0e0e722b */ /* 0x000fca0000000016 */
[----:B------:R-:W-:Y:S01]  /*0550*/  DFMA R12, R16, R12, UR6 ;  /* 0x00000006100c7e2b */ /* 0x000fe2000800000c */
[----:B------:R-:W-:Y:S01]  /*0560*/  UMOV UR6, 0x258a578b ;  /* 0x258a578b00067882 */ /* 0x000fe20000000000 */
[----:B------:R-:W-:Y:S01]  /*0570*/  UMOV UR7, 0x3f3c71c7 ;  /* 0x3f3c71c700077882 */ /* 0x000fe20000000000 */
[----:B------:R-:W-:Y:S02]  /*0580*/  DMUL R14, R20, R14 ;  /* 0x0000000e140e7228 */ /* 0x000fe40000000000 */
[----:B------:R-:W-:-:S03]  /*0590*/  DFMA R20, R10, R10, -R26 ;  /* 0x0000000a0a14722b */ /* 0x000fc6000000081a */
        /* <DEDUP_REMOVED lines=14> */
[----:B------:R-:W-:Y:S01]  /*0680*/  DMUL R16, R10, R26 ;  /* 0x0000001a0a107228 */ /* 0x000fe20000000000 */
[----:B------:R-:W-:Y:S02]  /*0690*/  VIADD R23, R15, 0x100000 ;  /* 0x001000000f177836 */ /* 0x000fe40000000000 */
[----:B------:R-:W-:-:S03]  /*06a0*/  IMAD.MOV.U32 R22, RZ, RZ, R14 ;  /* 0x000000ffff167224 */ /* 0x000fc600078e000e */
[----:B------:R-:W-:Y:S01]  /*06b0*/  DADD R18, R18, -UR6 ;  /* 0x8000000612127e29 */ /* 0x000fe20008000000 */
[----:B------:R-:W-:Y:S01]  /*06c0*/  UMOV UR6, 0x80000000 ;  /* 0x8000000000067882 */ /* 0x000fe20000000000 */
[C---:B------:R-:W-:Y:S01]  /*06d0*/  DFMA R24, R10.reuse, R26, -R16 ;  /* 0x0000001a0a18722b */ /* 0x040fe20000000810 */
[----:B------:R-:W-:Y:S01]  /*06e0*/  UMOV UR7, 0x43300000 ;  /* 0x4330000000077882 */ /* 0x000fe20000000000 */
[----:B------:R-:W-:-:S04]  /*06f0*/  DFMA R20, R10, R22, R20 ;  /* 0x000000160a14722b */ /* 0x000fc80000000014 */
[----:B------:R-:W-:Y:S02]  /*0700*/  DADD R22, R12, R18 ;  /* 0x000000000c167229 */ /* 0x000fe40000000012 */
[----:B------:R-:W-:-:S06]  /*0710*/  DFMA R24, R14, R26, R24 ;  /* 0x0000001a0e18722b */ /* 0x000fcc0000000018 */
[----:B------:R-:W-:Y:S02]  /*0720*/  DMUL R26, R22, R16 ;  /* 0x00000010161a7228 */ /* 0x000fe40000000000 */
[----:B------:R-:W-:Y:S02]  /*0730*/  DFMA R20, R10, R20, R24 ;  /* 0x000000140a14722b */ /* 0x000fe40000000018 */
[----:B------:R-:W-:-:S04]  /*0740*/  DADD R24, R12, -R22 ;  /* 0x000000000c187229 */ /* 0x000fc80000000816 */
[----:B------:R-:W-:-:S04]  /*0750*/  DFMA R12, R22, R16, -R26 ;  /* 0x00000010160c722b */ /* 0x000fc8000000081a */
[----:B------:R-:W-:-:S04]  /*0760*/  DADD R24, R18, R24 ;  /* 0x0000000012187229 */ /* 0x000fc80000000018 */
        /* <DEDUP_REMOVED lines=9> */
[----:B------:R-:W-:Y:S02]  /*0800*/  DADD R10, R14, R10 ;  /* 0x000000000e0a7229 */ /* 0x000fe4000000000a */
[----:B------:R-:W-:Y:S01]  /*0810*/  DADD R14, R6, -UR6 ;  /* 0x80000006060e7e29 */ /* 0x000fe20008000000 */
[----:B------:R-:W-:Y:S01]  /*0820*/  UMOV UR6, 0xfefa39ef ;  /* 0xfefa39ef00067882 */ /* 0x000fe20000000000 */
[----:B------:R-:W-:-:S04]  /*0830*/  UMOV UR7, 0x3fe62e42 ;  /* 0x3fe62e4200077882 */ /* 0x000fc80000000000 */
        /* <DEDUP_REMOVED lines=12> */
[----:B------:R-:W-:Y:S01]  /*0900*/  DFMA R8, R8, 2, -R6 ;  /* 0x400000000808782b */ /* 0x000fe20000000806 */
[----:B------:R-:W-:Y:S02]  /*0910*/  IMAD.MOV.U32 R10, RZ, RZ, 0x652b82fe ;  /* 0x652b82feff0a7424 */ /* 0x000fe400078e00ff */
[----:B------:R-:W-:-:S05]  /*0920*/  IMAD.MOV.U32 R11, RZ, RZ, 0x3ff71547 ;  /* 0x3ff71547ff0b7424 */ /* 0x000fca00078e00ff */
[----:B------:R-:W-:-:S08]  /*0930*/  DFMA R12, R12, 2, R8 ;  /* 0x400000000c0c782b */ /* 0x000fd00000000008 */
        /* <DEDUP_REMOVED lines=11> */
[----:B------:R-:W-:Y:S01]  /*09f0*/  MOV R16, 0xfca213ea ;  /* 0xfca213ea00107802 */ /* 0x000fe20000000f00 */
[----:B------:R-:W-:Y:S01]  /*0a00*/  IMAD.MOV.U32 R17, RZ, RZ, 0x3e928af3 ;  /* 0x3e928af3ff117424 */ /* 0x000fe200078e00ff */
        /* <DEDUP_REMOVED lines=28> */
[----:B------:R-:W-:Y:S02]  /*0bd0*/  IMAD R7, R10, 0x100000, R15 ;  /* 0x001000000a077824 */ /* 0x000fe400078e020f */
[----:B------:R-:W-:Y:S01]  /*0be0*/  IMAD.MOV.U32 R6, RZ, RZ, R14 ;  /* 0x000000ffff067224 */ /* 0x000fe200078e000e */
        /* <DEDUP_REMOVED lines=10> */
[----:B------:R-:W-:Y:S01]  /*0c90*/  @!P1 LEA R9, R8, 0x3ff00000, 0x14 ;  /* 0x3ff0000008099811 */ /* 0x000fe200078ea0ff */
[----:B------:R-:W-:-:S06]  /*0ca0*/  @!P1 IMAD.MOV.U32 R8, RZ, RZ, RZ ;  /* 0x000000ffff089224 */ /* 0x000fcc00078e00ff */
[----:B------:R-:W-:-:S11]  /*0cb0*/  @!P1 DMUL R6, R14, R8 ;  /* 0x000000080e069228 */ /* 0x000fd60000000000 */
.L_x_47:
[----:B------:R-:W-:Y:S02]  /*0cc0*/  DFMA R12, R12, R6, R6 ;  /* 0x000000060c0c722b */ /* 0x000fe40000000006 */
[----:B------:R-:W-:-:S08]  /*0cd0*/  DSETP.NEU.AND P0, PT, |R6|, +INF , PT ;  /* 0x7ff000000600742a */ /* 0x000fd00003f0d200 */
[----:B------:R-:W-:Y:S01]  /*0ce0*/  FSEL R10, R6, R12, !P0 ;  /* 0x0000000c060a7208 */ /* 0x000fe20004000000 */
[----:B------:R-:W-:Y:S01]  /*0cf0*/  IMAD.MOV.U32 R6, RZ, RZ, R0 ;  /* 0x000000ffff067224 */ /* 0x000fe200078e0000 */
[----:B------:R-:W-:Y:S01]  /*0d00*/  FSEL R11, R7, R13, !P0 ;  /* 0x0000000d070b7208 */ /* 0x000fe20004000000 */
[----:B------:R-:W-:-:S04]  /*0d10*/  IMAD.MOV.U32 R7, RZ, RZ, 0x0 ;  /* 0x00000000ff077424 */ /* 0x000fc800078e00ff */
[----:B------:R-:W-:Y:S05]  /*0d20*/  RET.REL.NODEC R6 `(_Z10pw_de_tanhPfS_i) ;  /* 0xfffffff006b47950 */ /* 0x000fea0003c3ffff */
.L_x_48:
        /* <DEDUP_REMOVED lines=13> */
.L_x_53:


//--------------------- .nv.shared.reserved.0     --------------------------
	.section	.nv.shared.reserved.0,"aw",@nobits
	.weak		__nv_reservedSMEM_offset_0_alias
	.size		__nv_reservedSMEM_offset_0_alias, 0, 64
	.other		__nv_reservedSMEM_offset_0_alias,@"STO_CUDA_RESERVED_SHARED STV_DEFAULT"
__nv_reservedSMEM_offset_0_alias:
	.zero		0
	.zero		64


//--------------------- .nv.constant0._Z14elementWise_bpiiPfS_S_S_S_S_S_S_S_b --------------------------
	.section	.nv.constant0._Z14elementWise_bpiiPfS_S_S_S_S_S_S_S_b,"a",@progbits
	.sectionflags	@""
	.align	4
.nv.constant0._Z14elementWise_bpiiPfS_S_S_S_S_S_S_S_b:
	.zero		977


//--------------------- .nv.constant0._Z14elementWise_fpiiPfS_S_S_S_S_S_S_S_S_S_S_b --------------------------
	.section	.nv.constant0._Z14elementWise_fpiiPfS_S_S_S_S_S_S_S_S_S_S_b,"a",@progbits
	.sectionflags	@""
	.align	4
.nv.constant0._Z14elementWise_fpiiPfS_S_S_S_S_S_S_S_S_S_S_b:
	.zero		1001


//--------------------- .nv.constant0._Z10pw_sigmoidPfS_i --------------------------
	.section	.nv.constant0._Z10pw_sigmoidPfS_i,"a",@progbits
	.sectionflags	@""
	.align	4
.nv.constant0._Z10pw_sigmoidPfS_i:
	.zero		916


//--------------------- .nv.constant0._Z7pw_tanhPfS_i --------------------------
	.section	.nv.constant0._Z7pw_tanhPfS_i,"a",@progbits
	.sectionflags	@""
	.align	4
.nv.constant0._Z7pw_tanhPfS_i:
	.zero		916


//--------------------- .nv.constant0._Z9pw_vecMulPfS_S_i --------------------------
	.section	.nv.constant0._Z9pw_vecMulPfS_S_i,"a",@progbits
	.sectionflags	@""
	.align	4
.nv.constant0._Z9pw_vecMulPfS_S_i:
	.zero		924


//--------------------- .nv.constant0._Z9pw_vecAddPfS_S_i --------------------------
	.section	.nv.constant0._Z9pw_vecAddPfS_S_i,"a",@progbits
	.sectionflags	@""
	.align	4
.nv.constant0._Z9pw_vecAddPfS_S_i:
	.zero		924


//--------------------- .nv.constant0._Z11pw_peepsAddPfS_S_ii --------------------------
	.section	.nv.constant0._Z11pw_peepsAddPfS_S_ii,"a",@progbits
	.sectionflags	@""
	.align	4
.nv.constant0._Z11pw_peepsAddPfS_S_ii:
	.zero		928


//--------------------- .nv.constant0._Z10pw_biasAddPfS_ii --------------------------
	.section	.nv.constant0._Z10pw_biasAddPfS_ii,"a",@progbits
	.sectionflags	@""
	.align	4
.nv.constant0._Z10pw_biasAddPfS_ii:
	.zero		920


//--------------------- .nv.constant0._Z13pw_de_sigmoidPfS_i --------------------------
	.section	.nv.constant0._Z13pw_de_sigmoidPfS_i,"a",@progbits
	.sectionflags	@""
	.align	4
.nv.constant0._Z13pw_de_sigmoidPfS_i:
	.zero		916


//--------------------- .nv.constant0._Z10pw_de_tanhPfS_i --------------------------
	.section	.nv.constant0._Z10pw_de_tanhPfS_i,"a",@progbits
	.sectionflags	@""
	.align	4
.nv.constant0._Z10pw_de_tanhPfS_i:
	.zero		916


//--------------------- SYMBOLS --------------------------

	.type		.nv.reservedSmem.offset0,@object
	.size		.nv.reservedSmem.offset0,0x4
